def matmul_kernel(
    a_ptr,
    b_ptr,
    c_ptr,
    M,
    N,
    K,
    stride_am,
    stride_ak,
    stride_bk,
    stride_bn,
    stride_cm,
    stride_cn,
    BLOCK_M: tl.constexpr,
    BLOCK_N: tl.constexpr,
    BLOCK_K: tl.constexpr,
    GROUP_M: tl.constexpr,
):
    pid = tl.program_id(axis=0)
    num_pid_m = tl.cdiv(M, BLOCK_M)
    num_pid_n = tl.cdiv(N, BLOCK_N)
    num_pid_in_group = GROUP_M * num_pid_n
    group_id = pid // num_pid_in_group
    first_pid_m = group_id * GROUP_M
    group_size_m = min(num_pid_m - first_pid_m, GROUP_M)
    pid_m = first_pid_m + ((pid % num_pid_in_group) % group_size_m)
    pid_n = (pid % num_pid_in_group) // group_size_m

    offs_am = (pid_m * BLOCK_M + tl.arange(0, BLOCK_M)) % M
    offs_bn = (pid_n * BLOCK_N + tl.arange(0, BLOCK_N)) % N
    offs_k = tl.arange(0, BLOCK_K)
    a_ptrs = a_ptr + offs_am[:, None] * stride_am + offs_k[None, :] * stride_ak
    b_ptrs = b_ptr + offs_k[:, None] * stride_bk + offs_bn[None, :] * stride_bn

    acc = tl.zeros((BLOCK_M, BLOCK_N), dtype=tl.float32)
    for kk in range(0, tl.cdiv(K, BLOCK_K)):
        a = tl.load(a_ptrs, mask=offs_k[None, :] < K - kk * BLOCK_K, other=0.0)
        b = tl.load(b_ptrs, mask=offs_k[:, None] < K - kk * BLOCK_K, other=0.0)
        acc = tl.dot(a, b, acc)
        a_ptrs += BLOCK_K * stride_ak
        b_ptrs += BLOCK_K * stride_bk

    c = acc.to(c_ptr.dtype.element_ty)
    offs_cm = pid_m * BLOCK_M + tl.arange(0, BLOCK_M)
    offs_cn = pid_n * BLOCK_N + tl.arange(0, BLOCK_N)
    c_ptrs = c_ptr + offs_cm[:, None] * stride_cm + offs_cn[None, :] * stride_cn
    mask = (offs_cm[:, None] < M) & (offs_cn[None, :] < N)
    tl.store(c_ptrs, c, mask=mask)

# config = {"BLOCK_K": 64, "BLOCK_M": 64, "BLOCK_N": 16, "GROUP_M": 8, "arch": "sm_100", "dtype": "fp8e4m3", "num_ctas": 1, "num_stages": 2, "num_warps": 8}
# arch = sm_100


// ===== COMPILED SASS (sm_100a) =====

	.target	sm_100a

	.elftype	@"ET_EXEC"


//--------------------- .note.nv.tkinfo           --------------------------
	.section	.note.nv.tkinfo,"",@"SHT_NOTE"
	.sectionflags	@"SHF_NOTE_NV_TKINFO"
	.tkinfo
        /*0018*/ 	.word	0x00000081
        /*0030*/ 	.string	""
        /*0030*/ 	.string	"ptxas-blackwell"
        /*0030*/ 	.string	"Cuda compilation tools, release 12.9, V12.9.86"
        /*0030*/ 	.string	"Build cuda_12.9.r12.9/compiler.36037853_0"
        /*0030*/ 	.string	"-v  -suppress-debug-info  -lineinfo  -arch sm_100a "



//--------------------- .note.nv.cuver            --------------------------
	.section	.note.nv.cuver,"",@"SHT_NOTE"
	.sectionflags	@"SHF_NOTE_NV_CUVER"
        /*0018*/ 	.short	0x0001
        /*001a*/ 	.short	0x0064
        /*001c*/ 	.short	0x0001
        /*001e*/ 	.short	0x0000
        /*0020*/ 	.short	0x0001
        /*0022*/ 	.short	0x0000


//--------------------- .nv.info                  --------------------------
	.section	.nv.info,"",@"SHT_CUDA_INFO"
	.align	4


	//----- nvinfo : EIATTR_REGCOUNT
	.align		4
        /*0000*/ 	.byte	0x04, 0x2f
        /*0002*/ 	.short	(.L_4 - .L_3)
	.align		4
.L_3:
        /*0004*/ 	.word	index@(matmul_kernel)
        /*0008*/ 	.word	0x0000004c


	//----- nvinfo : EIATTR_FRAME_SIZE
	.align		4
.L_4:
        /*000c*/ 	.byte	0x04, 0x11
        /*000e*/ 	.short	(.L_6 - .L_5)
	.align		4
.L_5:
        /*0010*/ 	.word	index@($__internal_2_$__cuda_sm10x_tcgen05_guardrail_trap_unallocated_columns_being_dealloced)
        /*0014*/ 	.word	0x00000000


	//----- nvinfo : EIATTR_FRAME_SIZE
	.align		4
.L_6:
        /*0018*/ 	.byte	0x04, 0x11
        /*001a*/ 	.short	(.L_8 - .L_7)
	.align		4
.L_7:
        /*001c*/ 	.word	index@($__internal_1_$__cuda_sm10x_tcgen05_guardrail_trap_phase_invalid_during_alloc)
        /*0020*/ 	.word	0x00000000


	//----- nvinfo : EIATTR_FRAME_SIZE
	.align		4
.L_8:
        /*0024*/ 	.byte	0x04, 0x11
        /*0026*/ 	.short	(.L_10 - .L_9)
	.align		4
.L_9:
        /*0028*/ 	.word	index@($__internal_0_$__cuda_sm10x_tcgen05_guardrail_trap_col_being_dealloced_not_returned_by_alloc)
        /*002c*/ 	.word	0x00000000


	//----- nvinfo : EIATTR_FRAME_SIZE
	.align		4
.L_10:
        /*0030*/ 	.byte	0x04, 0x11
        /*0032*/ 	.short	(.L_12 - .L_11)
	.align		4
.L_11:
        /*0034*/ 	.word	index@(matmul_kernel)
        /*0038*/ 	.word	0x00000000


	//----- nvinfo : EIATTR_MIN_STACK_SIZE
	.align		4
.L_12:
        /*003c*/ 	.byte	0x04, 0x12
        /*003e*/ 	.short	(.L_14 - .L_13)
	.align		4
.L_13:
        /*0040*/ 	.word	index@(matmul_kernel)
        /*0044*/ 	.word	0x00000000
.L_14:


//--------------------- .nv.info.matmul_kernel    --------------------------
	.section	.nv.info.matmul_kernel,"",@"SHT_CUDA_INFO"
	.sectionflags	@""
	.align	4


	//----- nvinfo : EIATTR_CUDA_API_VERSION
	.align		4
        /*0000*/ 	.byte	0x04, 0x37
        /*0002*/ 	.short	(.L_16 - .L_15)
.L_15:
        /*0004*/ 	.word	0x00000081


	//----- nvinfo : EIATTR_KPARAM_INFO
	.align		4
.L_16:
        /*0008*/ 	.byte	0x04, 0x17
        /*000a*/ 	.short	(.L_18 - .L_17)
.L_17:
        /*000c*/ 	.word	0x00000000
        /*0010*/ 	.short	0x000d
        /*0012*/ 	.short	0x0048
        /*0014*/ 	.byte	0x00, 0xf4, 0x21, 0x00


	//----- nvinfo : EIATTR_KPARAM_INFO
	.align		4
.L_18:
        /*0018*/ 	.byte	0x04, 0x17
        /*001a*/ 	.short	(.L_20 - .L_19)
.L_19:
        /*001c*/ 	.word	0x00000000
        /*0020*/ 	.short	0x000c
        /*0022*/ 	.short	0x0040
        /*0024*/ 	.byte	0x00, 0xf4, 0x21, 0x00


	//----- nvinfo : EIATTR_KPARAM_INFO
	.align		4
.L_20:
        /*0028*/ 	.byte	0x04, 0x17
        /*002a*/ 	.short	(.L_22 - .L_21)
.L_21:
        /*002c*/ 	.word	0x00000000
        /*0030*/ 	.short	0x000b
        /*0032*/ 	.short	0x0038
        /*0034*/ 	.byte	0x00, 0xf0, 0x11, 0x00


	//----- nvinfo : EIATTR_KPARAM_INFO
	.align		4
.L_22:
        /*0038*/ 	.byte	0x04, 0x17
        /*003a*/ 	.short	(.L_24 - .L_23)
.L_23:
        /*003c*/ 	.word	0x00000000
        /*0040*/ 	.short	0x000a
        /*0042*/ 	.short	0x0034
        /*0044*/ 	.byte	0x00, 0xf0, 0x11, 0x00


	//----- nvinfo : EIATTR_KPARAM_INFO
	.align		4
.L_24:
        /*0048*/ 	.byte	0x04, 0x17
        /*004a*/ 	.short	(.L_26 - .L_25)
.L_25:
        /*004c*/ 	.word	0x00000000
        /*0050*/ 	.short	0x0009
        /*0052*/ 	.short	0x0030
        /*0054*/ 	.byte	0x00, 0xf0, 0x11, 0x00


	//----- nvinfo : EIATTR_KPARAM_INFO
	.align		4
.L_26:
        /*0058*/ 	.byte	0x04, 0x17
        /*005a*/ 	.short	(.L_28 - .L_27)
.L_27:
        /*005c*/ 	.word	0x00000000
        /*0060*/ 	.short	0x0008
        /*0062*/ 	.short	0x002c
        /*0064*/ 	.byte	0x00, 0xf0, 0x11, 0x00


	//----- nvinfo : EIATTR_KPARAM_INFO
	.align		4
.L_28:
        /*0068*/ 	.byte	0x04, 0x17
        /*006a*/ 	.short	(.L_30 - .L_29)
.L_29:
        /*006c*/ 	.word	0x00000000
        /*0070*/ 	.short	0x0007
        /*0072*/ 	.short	0x0028
        /*0074*/ 	.byte	0x00, 0xf0, 0x11, 0x00


	//----- nvinfo : EIATTR_KPARAM_INFO
	.align		4
.L_30:
        /*0078*/ 	.byte	0x04, 0x17
        /*007a*/ 	.short	(.L_32 - .L_31)
.L_31:
        /*007c*/ 	.word	0x00000000
        /*0080*/ 	.short	0x0006
        /*0082*/ 	.short	0x0024
        /*0084*/ 	.byte	0x00, 0xf0, 0x11, 0x00


	//----- nvinfo : EIATTR_KPARAM_INFO
	.align		4
.L_32:
        /*0088*/ 	.byte	0x04, 0x17
        /*008a*/ 	.short	(.L_34 - .L_33)
.L_33:
        /*008c*/ 	.word	0x00000000
        /*0090*/ 	.short	0x0005
        /*0092*/ 	.short	0x0020
        /*0094*/ 	.byte	0x00, 0xf0, 0x11, 0x00


	//----- nvinfo : EIATTR_KPARAM_INFO
	.align		4
.L_34:
        /*0098*/ 	.byte	0x04, 0x17
        /*009a*/ 	.short	(.L_36 - .L_35)
.L_35:
        /*009c*/ 	.word	0x00000000
        /*00a0*/ 	.short	0x0004
        /*00a2*/ 	.short	0x001c
        /*00a4*/ 	.byte	0x00, 0xf0, 0x11, 0x00


	//----- nvinfo : EIATTR_KPARAM_INFO
	.align		4
.L_36:
        /*00a8*/ 	.byte	0x04, 0x17
        /*00aa*/ 	.short	(.L_38 - .L_37)
.L_37:
        /*00ac*/ 	.word	0x00000000
        /*00b0*/ 	.short	0x0003
        /*00b2*/ 	.short	0x0018
        /*00b4*/ 	.byte	0x00, 0xf0, 0x11, 0x00


	//----- nvinfo : EIATTR_KPARAM_INFO
	.align		4
.L_38:
        /*00b8*/ 	.byte	0x04, 0x17
        /*00ba*/ 	.short	(.L_40 - .L_39)
.L_39:
        /*00bc*/ 	.word	0x00000000
        /*00c0*/ 	.short	0x0002
        /*00c2*/ 	.short	0x0010
        /*00c4*/ 	.byte	0x00, 0xf4, 0x21, 0x00


	//----- nvinfo : EIATTR_KPARAM_INFO
	.align		4
.L_40:
        /*00c8*/ 	.byte	0x04, 0x17
        /*00ca*/ 	.short	(.L_42 - .L_41)
.L_41:
        /*00cc*/ 	.word	0x00000000
        /*00d0*/ 	.short	0x0001
        /*00d2*/ 	.short	0x0008
        /*00d4*/ 	.byte	0x00, 0xf4, 0x21, 0x00


	//----- nvinfo : EIATTR_KPARAM_INFO
	.align		4
.L_42:
        /*00d8*/ 	.byte	0x04, 0x17
        /*00da*/ 	.short	(.L_44 - .L_43)
.L_43:
        /*00dc*/ 	.word	0x00000000
        /*00e0*/ 	.short	0x0000
        /*00e2*/ 	.short	0x0000
        /*00e4*/ 	.byte	0x00, 0xf4, 0x21, 0x00


	//----- nvinfo : EIATTR_AT_ENTRY_FRAGMENTS
	.align		4
.L_44:
        /*00e8*/ 	.byte	0x04, 0x4f
        /*00ea*/ 	.short	(.L_46 - .L_45)


	//   ....[0]....
.L_45:
        /*00ec*/ 	.word	0x00000004


	//----- nvinfo : EIATTR_RESERVED_SMEM_USED
	.align		4
.L_46:
        /*00f0*/ 	.byte	0x01, 0x41
	.zero		2


	//----- nvinfo : EIATTR_SPARSE_MMA_MASK
	.align		4
        /*00f4*/ 	.byte	0x03, 0x50
        /*00f6*/ 	.short	0x0000


	//----- nvinfo : EIATTR_TCGEN05_1CTA_USED
	.align		4
        /*00f8*/ 	.byte	0x01, 0x51
	.zero		2


	//----- nvinfo : EIATTR_MAXREG_COUNT
	.align		4
        /*00fc*/ 	.byte	0x03, 0x1b
        /*00fe*/ 	.short	0x00ff


	//----- nvinfo : EIATTR_NUM_BARRIERS
	.align		4
        /*0100*/ 	.byte	0x02, 0x4c
        /*0102*/ 	.byte	0x01
	.zero		1


	//----- nvinfo : EIATTR_INT_WARP_WIDE_INSTR_OFFSETS
	.align		4
        /*0104*/ 	.byte	0x04, 0x31
        /*0106*/ 	.short	(.L_48 - .L_47)


	//   ....[0]....
.L_47:
        /*0108*/ 	.word	0x00000c50


	//   ....[1]....
        /*010c*/ 	.word	0x00000c80


	//   ....[2]....
        /*0110*/ 	.word	0x00001a30


	//   ....[3]....
        /*0114*/ 	.word	0x00003040


	//   ....[4]....
        /*0118*/ 	.word	0x00003090


	//----- nvinfo : EIATTR_COOP_GROUP_MASK_REGIDS
	.align		4
.L_48:
        /*011c*/ 	.byte	0x04, 0x29
        /*011e*/ 	.short	(.L_50 - .L_49)


	//   ....[0]....
.L_49:
        /*0120*/ 	.word	0xffffffff


	//   ....[1]....
        /*0124*/ 	.word	0xffffffff


	//   ....[2]....
        /*0128*/ 	.word	0xffffffff


	//   ....[3]....
        /*012c*/ 	.word	0xffffffff


	//----- nvinfo : EIATTR_COOP_GROUP_INSTR_OFFSETS
	.align		4
.L_50:
        /*0130*/ 	.byte	0x04, 0x28
        /*0132*/ 	.short	(.L_52 - .L_51)


	//   ....[0]....
.L_51:
        /*0134*/ 	.word	0x00000070


	//   ....[1]....
        /*0138*/ 	.word	0x00000320


	//   ....[2]....
        /*013c*/ 	.word	0x00002ee0


	//   ....[3]....
        /*0140*/ 	.word	0x00003140


	//----- nvinfo : EIATTR_VRC_CTA_INIT_COUNT
	.align		4
.L_52:
        /*0144*/ 	.byte	0x02, 0x4a
        /*0146*/ 	.byte	0x80
	.zero		1


	//----- nvinfo : EIATTR_MBARRIER_INSTR_OFFSETS
	.align		4
        /*0148*/ 	.byte	0x04, 0x39
        /*014a*/ 	.short	(.L_54 - .L_53)


	//   ....[0]....
.L_53:
        /*014c*/ 	.word	0x00000dc0
        /*0150*/ 	.word	0x000000ff
        /*0154*/ 	.word	0x00000000
        /*0158*/ 	.short	0x0100
        /*015a*/ 	.byte	0x0f
	.zero		1


	//   ....[1]....
        /*015c*/ 	.word	0x00001a60
        /*0160*/ 	.word	0x000000ff
        /*0164*/ 	.word	0x00002808
        /*0168*/ 	.short	0x0100
        /*016a*/ 	.byte	0x0d
	.zero		1


	//   ....[2]....
        /*016c*/ 	.word	0x00001fe0
        /*0170*/ 	.word	0x000000ff
        /*0174*/ 	.word	0x00000000
        /*0178*/ 	.short	0x010a
        /*017a*/ 	.byte	0x0f
	.zero		1


	//   ....[3]....
        /*017c*/ 	.word	0x00002b10
        /*0180*/ 	.word	0x000000ff
        /*0184*/ 	.word	0x00000000
        /*0188*/ 	.short	0x010a
        /*018a*/ 	.byte	0x0f
	.zero		1


	//   ....[4]....
        /*018c*/ 	.word	0x00002c40
        /*0190*/ 	.word	0x000000ff
        /*0194*/ 	.word	0x00002800
        /*0198*/ 	.short	0x0108
        /*019a*/ 	.byte	0x0d
	.zero		1


	//   ....[5]....
        /*019c*/ 	.word	0x00002c90
        /*01a0*/ 	.word	0x000000ff
        /*01a4*/ 	.word	0x00002808
        /*01a8*/ 	.short	0x0108
        /*01aa*/ 	.byte	0x0d
	.zero		1


	//   ....[6]....
        /*01ac*/ 	.word	0x00003160
        /*01b0*/ 	.word	0x000000ff
        /*01b4*/ 	.word	0x00000000
        /*01b8*/ 	.short	0x010a
        /*01ba*/ 	.byte	0x0f
	.zero		1


	//   ....[7]....
        /*01bc*/ 	.word	0x00003190
        /*01c0*/ 	.word	0x000000ff
        /*01c4*/ 	.word	0x00000000
        /*01c8*/ 	.short	0x010a
        /*01ca*/ 	.byte	0x0f
	.zero		1


	//----- nvinfo : EIATTR_NUM_MBARRIERS
	.align		4
.L_54:
        /*01cc*/ 	.byte	0x03, 0x38
        /*01ce*/ 	.short	0x0002


	//----- nvinfo : EIATTR_EXIT_INSTR_OFFSETS
	.align		4
        /*01d0*/ 	.byte	0x04, 0x1c
        /*01d2*/ 	.short	(.L_56 - .L_55)


	//   ....[0]....
.L_55:
        /*01d4*/ 	.word	0x00003150


	//----- nvinfo : EIATTR_REQNTID
	.align		4
.L_56:
        /*01d8*/ 	.byte	0x04, 0x10
        /*01da*/ 	.short	(.L_58 - .L_57)
.L_57:
        /*01dc*/ 	.word	0x00000100
        /*01e0*/ 	.word	0x00000001
        /*01e4*/ 	.word	0x00000001


	//----- nvinfo : EIATTR_CRS_STACK_SIZE
	.align		4
.L_58:
        /*01e8*/ 	.byte	0x04, 0x1e
        /*01ea*/ 	.short	(.L_60 - .L_59)
.L_59:
        /*01ec*/ 	.word	0x00000000


	//----- nvinfo : EIATTR_CBANK_PARAM_SIZE
	.align		4
.L_60:
        /*01f0*/ 	.byte	0x03, 0x19
        /*01f2*/ 	.short	0x0050


	//----- nvinfo : EIATTR_PARAM_CBANK
	.align		4
        /*01f4*/ 	.byte	0x04, 0x0a
        /*01f6*/ 	.short	(.L_62 - .L_61)
	.align		4
.L_61:
        /*01f8*/ 	.word	index@(.nv.constant0.matmul_kernel)
        /*01fc*/ 	.short	0x0380
        /*01fe*/ 	.short	0x0050


	//----- nvinfo : EIATTR_SW_WAR
	.align		4
.L_62:
        /*0200*/ 	.byte	0x04, 0x36
        /*0202*/ 	.short	(.L_64 - .L_63)
.L_63:
        /*0204*/ 	.word	0x00000008
.L_64:


//--------------------- .nv.compat                --------------------------
	.section	.nv.compat,"",@"SHT_CUDA_COMPAT_INFO"
	.align	4
        /*0000*/ 	.byte	0x02, 0x02, 0x02, 0x00, 0x02, 0x05, 0x05, 0x00, 0x02, 0x03, 0x00, 0x00, 0x02, 0x06, 0x01, 0x00


//--------------------- .nv.callgraph             --------------------------
	.section	.nv.callgraph,"",@"SHT_CUDA_CALLGRAPH"
	.align	4
	.sectionentsize	8
	.align		4
        /*0000*/ 	.word	0x00000000
	.align		4
        /*0004*/ 	.word	0xffffffff
	.align		4
        /*0008*/ 	.word	0x00000000
	.align		4
        /*000c*/ 	.word	0xfffffffe
	.align		4
        /*0010*/ 	.word	0x00000000
	.align		4
        /*0014*/ 	.word	0xfffffffd
	.align		4
        /*0018*/ 	.word	0x00000000
	.align		4
        /*001c*/ 	.word	0xfffffffc


//--------------------- .text.matmul_kernel       --------------------------
	.section	.text.matmul_kernel,"ax",@progbits
	.align	128
        .global         matmul_kernel
        .type           matmul_kernel,@function
        .size           matmul_kernel,(.L_x_20 - matmul_kernel)
        .other          matmul_kernel,@"STO_CUDA_ENTRY STV_DEFAULT"
matmul_kernel:
.text.matmul_kernel:
[----:B------:R-:W0:Y:S01]  /*0000*/  LDC R1, c[0x0][0x37c] ;  /* 0x0000df00ff017b82 */ /* 0x000e220000000800 */
[----:B------:R-:W1:Y:S01]  /*0010*/  S2R R0, SR_TID.X ;  /* 0x0000000000007919 */ /* 0x000e620000002100 */
[----:B------:R-:W2:Y:S01]  /*0020*/  LDCU.64 UR26, c[0x0][0x358] ;  /* 0x00006b00ff1a77ac */ /* 0x000ea20008000a00 */
[----:B-1----:R-:W-:-:S13]  /*0030*/  ISETP.GE.U32.AND P0, PT, R0, 0x20, PT ;  /* 0x000000200000780c */ /* 0x002fda0003f06070 */
[----:B------:R-:W-:Y:S02]  /*0040*/  VOTEU.ANY UP0, P0 ;  /* 0x0000000000ff7886 */ /* 0x000fe40000000100 */
[----:B0-2---:R-:W-:Y:S05]  /*0050*/  BRA.U UP0, `(.L_x_0) ;  /* 0x0000000100b47547 */ /* 0x005fea000b800000 */
[----:B------:R-:W0:Y:S01]  /*0060*/  S2UR UR6, SR_CgaCtaId ;  /* 0x00000000000679c3 */ /* 0x000e220000008800 */
[----:B------:R-:W-:Y:S01]  /*0070*/  NOP ;  /* 0x0000000000007918 */ /* 0x000fe20000000000 */
[----:B------:R-:W-:Y:S02]  /*0080*/  UMOV UR4, 0x40 ;  /* 0x0000004000047882 */ /* 0x000fe40000000000 */
[----:B0-----:R-:W-:-:S09]  /*0090*/  ULEA UR4, UR6, UR4, 0x18 ;  /* 0x0000000406047291 */ /* 0x001fd2000f8ec0ff */
[----:B------:R-:W0:Y:S01]  /*00a0*/  LDS.U8 R2, [UR4] ;  /* 0x00000004ff027984 */ /* 0x000e220008000000 */
[----:B------:R-:W-:Y:S02]  /*00b0*/  UMOV UR4, 0x400 ;  /* 0x0000040000047882 */ /* 0x000fe40000000000 */
[----:B------:R-:W-:Y:S01]  /*00c0*/  ULEA UR4, UR6, UR4, 0x18 ;  /* 0x0000000406047291 */ /* 0x000fe2000f8ec0ff */
[----:B0-----:R-:W-:-:S13]  /*00d0*/  ISETP.NE.AND P0, PT, R2, RZ, PT ;  /* 0x000000ff0200720c */ /* 0x001fda0003f05270 */
[----:B------:R-:W-:Y:S05]  /*00e0*/  @P0 BRA `(.L_x_1) ;  /* 0x0000000000780947 */ /* 0x000fea0003800000 */
[----:B------:R-:W-:-:S13]  /*00f0*/  ELECT P0, URZ, PT ;  /* 0x0000000000ff782f */ /* 0x000fda0003800000 */
[----:B------:R-:W-:Y:S05]  /*0100*/  @!P0 BRA `(.L_x_2) ;  /* 0x0000000000808947 */ /* 0x000fea0003800000 */
[----:B------:R-:W-:Y:S01]  /*0110*/  UMOV UR5, 0x1 ;  /* 0x0000000100057882 */ /* 0x000fe20000000000 */
[----:B------:R-:W-:-:S04]  /*0120*/  IMAD.MOV.U32 R5, RZ, RZ, 0x1 ;  /* 0x00000001ff057424 */ /* 0x000fc800078e00ff */
[----:B------:R-:W-:Y:S04]  /*0130*/  DEPBAR.LE SB0, 0x36 ;  /* 0x00008d800000791a */ /* 0x000fe80000000000 */
[----:B------:R-:W0:Y:S02]  /*0140*/  UTCATOMSWS.FIND_AND_SET.ALIGN UP1, UR5, UR5 ;  /* 0x00000005000575e3 */ /* 0x000e240008020800 */
[----:B0-----:R-:W-:-:S04]  /*0150*/  PLOP3.LUT P0, PT, PT, PT, UP1, 0x80, 0x8 ;  /* 0x000000000008781c */ /* 0x001fc80003f0f018 */
[----:B------:R-:W-:-:S04]  /*0160*/  SEL R2, RZ, 0xffffffff, !P0 ;  /* 0xffffffffff027807 */ /* 0x000fc80004000000 */
[----:B------:R-:W-:Y:S01]  /*0170*/  ISETP.NE.AND P0, PT, R2, RZ, PT ;  /* 0x000000ff0200720c */ /* 0x000fe20003f05270 */
[----:B------:R-:W-:-:S12]  /*0180*/  IMAD.U32 R2, RZ, RZ, UR5 ;  /* 0x00000005ff027e24 */ /* 0x000fd8000f8e00ff */
[----:B------:R-:W-:Y:S05]  /*0190*/  @P0 BRA `(.L_x_3) ;  /* 0x0000000000240947 */ /* 0x000fea0003800000 */
.L_x_4:
[----:B------:R-:W-:Y:S05]  /*01a0*/  NANOSLEEP 0x64 ;  /* 0x000000640000795d */ /* 0x000fea0003800000 */
[----:B------:R-:W-:-:S05]  /*01b0*/  UMOV UR5, 0x1 ;  /* 0x0000000100057882 */ /* 0x000fca0000000000 */
[----:B------:R-:W-:Y:S04]  /*01c0*/  DEPBAR.LE SB0, 0x36 ;  /* 0x00008d800000791a */ /* 0x000fe80000000000 */
[----:B------:R-:W0:Y:S02]  /*01d0*/  UTCATOMSWS.FIND_AND_SET.ALIGN UP1, UR5, UR5 ;  /* 0x00000005000575e3 */ /* 0x000e240008020800 */
[----:B0-----:R-:W-:-:S04]  /*01e0*/  PLOP3.LUT P0, PT, PT, PT, UP1, 0x80, 0x8 ;  /* 0x000000000008781c */ /* 0x001fc80003f0f018 */
[----:B------:R-:W-:-:S04]  /*01f0*/  SEL R2, RZ, 0xffffffff, !P0 ;  /* 0xffffffffff027807 */ /* 0x000fc80004000000 */
[----:B------:R-:W-:Y:S01]  /*0200*/  ISETP.NE.AND P0, PT, R2, RZ, PT ;  /* 0x000000ff0200720c */ /* 0x000fe20003f05270 */
[----:B------:R-:W-:-:S12]  /*0210*/  IMAD.U32 R2, RZ, RZ, UR5 ;  /* 0x00000005ff027e24 */ /* 0x000fd8000f8e00ff */
[----:B------:R-:W-:Y:S05]  /*0220*/  @!P0 BRA `(.L_x_4) ;  /* 0xfffffffc00dc8947 */ /* 0x000fea000383ffff */
.L_x_3:
[C---:B------:R-:W-:Y:S01]  /*0230*/  VIADD R4, R2.reuse, 0x10 ;  /* 0x0000001002047836 */ /* 0x040fe20000000000 */
[----:B------:R-:W-:Y:S01]  /*0240*/  UMOV UR5, 0x50 ;  /* 0x0000005000057882 */ /* 0x000fe20000000000 */
[C---:B------:R-:W-:Y:S01]  /*0250*/  SHF.L.U32 R3, R5.reuse, R2, RZ ;  /* 0x0000000205037219 */ /* 0x040fe200000006ff */
[----:B------:R-:W-:Y:S01]  /*0260*/  ULEA UR5, UR6, UR5, 0x18 ;  /* 0x0000000506057291 */ /* 0x000fe2000f8ec0ff */
[----:B------:R-:W-:Y:S01]  /*0270*/  IMAD.SHL.U32 R2, R2, 0x20, RZ ;  /* 0x0000002002027824 */ /* 0x000fe200078e00ff */
[----:B------:R-:W-:-:S04]  /*0280*/  SHF.L.U32 R4, R5, R4, RZ ;  /* 0x0000000405047219 */ /* 0x000fc800000006ff */
[----:B------:R-:W-:-:S05]  /*0290*/  LOP3.LUT R3, R4, R3, RZ, 0xfc, !PT ;  /* 0x0000000304037212 */ /* 0x000fca00078efcff */
[----:B------:R0:W-:Y:S04]  /*02a0*/  ATOMS.OR RZ, [UR5], R3 ;  /* 0x00000003ffff798c */ /* 0x0001e8000b000005 */
[----:B------:R0:W-:Y:S01]  /*02b0*/  STS [UR4], R2 ;  /* 0x00000002ff007988 */ /* 0x0001e20008000804 */
[----:B------:R-:W-:Y:S05]  /*02c0*/  BRA `(.L_x_2) ;  /* 0x0000000000107947 */ /* 0x000fea0003800000 */
.L_x_1:
[----:B------:R-:W-:-:S05]  /*02d0*/  IMAD.MOV.U32 R2, RZ, RZ, -0x1 ;  /* 0xffffffffff027424 */ /* 0x000fca00078e00ff */
[----:B------:R0:W-:Y:S02]  /*02e0*/  STS [UR4], R2 ;  /* 0x00000002ff007988 */ /* 0x0001e40008000804 */
[----:B0-----:R-:W-:-:S07]  /*02f0*/  MOV R2, 0x310 ;  /* 0x0000031000027802 */ /* 0x001fce0000000f00 */
[----:B------:R-:W-:Y:S05]  /*0300*/  CALL.REL.NOINC `($__internal_1_$__cuda_sm10x_tcgen05_guardrail_trap_phase_invalid_during_alloc) ;  /* 0x0000002c00b87944 */ /* 0x000fea0003c00000 */
.L_x_2:
[----:B------:R-:W-:Y:S05]  /*0310*/  WARPSYNC.ALL ;  /* 0x0000000000007948 */ /* 0x000fea0003800000 */
[----:B------:R-:W-:Y:S01]  /*0320*/  NOP ;  /* 0x0000000000007918 */ /* 0x000fe20000000000 */
.L_x_0:
[----:B------:R-:W1:Y:S01]  /*0330*/  LDC.64 R26, c[0x0][0x398] ;  /* 0x0000e600ff1a7b82 */ /* 0x000e620000000a00 */
[----:B------:R-:W2:Y:S01]  /*0340*/  S2R R7, SR_CTAID.X ;  /* 0x0000000000077919 */ /* 0x000ea20000002500 */
[----:B------:R-:W-:Y:S01]  /*0350*/  UMOV UR13, 0x400 ;  /* 0x00000400000d7882 */ /* 0x000fe20000000000 */
[----:B------:R-:W3:Y:S01]  /*0360*/  LDCU UR10, c[0x0][0x3a0] ;  /* 0x00007400ff0a77ac */ /* 0x000ee20008000800 */
[----:B------:R-:W-:Y:S01]  /*0370*/  LOP3.LUT P6, RZ, R0, 0xff, RZ, 0xc0, !PT ;  /* 0x000000ff00ff7812 */ /* 0x000fe200078cc0ff */
[----:B------:R-:W4:Y:S03]  /*0380*/  LDCU UR5, c[0x0][0x3a4] ;  /* 0x00007480ff0577ac */ /* 0x000f260008000800 */
[----:B------:R-:W5:Y:S01]  /*0390*/  S2UR UR6, SR_CgaCtaId ;  /* 0x00000000000679c3 */ /* 0x000f620000008800 */
[----:B------:R-:W0:Y:S01]  /*03a0*/  LDCU.64 UR14, c[0x0][0x3a8] ;  /* 0x00007500ff0e77ac */ /* 0x000e220008000a00 */
[----:B------:R-:W0:Y:S01]  /*03b0*/  LDCU.128 UR16, c[0x0][0x380] ;  /* 0x00007000ff1077ac */ /* 0x000e220008000c00 */
[----:B------:R-:W-:Y:S01]  /*03c0*/  UMOV UR8, 0x1 ;  /* 0x0000000100087882 */ /* 0x000fe20000000000 */
[----:B---3--:R-:W-:Y:S01]  /*03d0*/  UIADD3 UR33, UPT, UPT, UR10, 0x3f, URZ ;  /* 0x0000003f0a217890 */ /* 0x008fe2000fffe0ff */
[----:B01----:R-:W-:-:S03]  /*03e0*/  VIADD R2, R27, 0xf ;  /* 0x0000000f1b027836 */ /* 0x003fc60000000000 */
[----:B------:R-:W-:Y:S01]  /*03f0*/  UISETP.GT.AND UP1, UPT, UR33, 0x3f, UPT ;  /* 0x0000003f2100788c */ /* 0x000fe2000bf24270 */
[----:B------:R-:W-:Y:S02]  /*0400*/  IABS R47, R27 ;  /* 0x0000001b002f7213 */ /* 0x000fe40000000000 */
[----:B------:R-:W-:Y:S01]  /*0410*/  SHF.R.S32.HI R3, RZ, 0x1f, R2 ;  /* 0x0000001fff037819 */ /* 0x000fe20000011402 */
[----:B------:R-:W-:Y:S01]  /*0420*/  IMAD.U32 R53, RZ, RZ, UR14 ;  /* 0x0000000eff357e24 */ /* 0x000fe2000f8e00ff */
[----:B------:R-:W-:Y:S01]  /*0430*/  BAR.SYNC.DEFER_BLOCKING 0x0 ;  /* 0x0000000000007b1d */ /* 0x000fe20000010000 */
[----:B-----5:R-:W-:Y:S01]  /*0440*/  ULEA UR13, UR6, UR13, 0x18 ;  /* 0x0000000d060d7291 */ /* 0x020fe2000f8ec0ff */
[----:B------:R-:W-:Y:S02]  /*0450*/  LEA.HI R3, R3, R2, RZ, 0x4 ;  /* 0x0000000203037211 */ /* 0x000fe400078f20ff */
[----:B--2---:R-:W-:Y:S02]  /*0460*/  IABS R8, R7 ;  /* 0x0000000700087213 */ /* 0x004fe40000000000 */
[----:B------:R-:W-:-:S02]  /*0470*/  SHF.R.S32.HI R3, RZ, 0x4, R3 ;  /* 0x00000004ff037819 */ /* 0x000fc40000011403 */
[----:B------:R-:W-:Y:S02]  /*0480*/  PLOP3.LUT P4, PT, PT, PT, UP1, 0x80, 0x8 ;  /* 0x000000000008781c */ /* 0x000fe40003f8f018 */
[----:B------:R-:W-:Y:S01]  /*0490*/  PLOP3.LUT P3, PT, PT, PT, UP1, 0x80, 0x8 ;  /* 0x000000000008781c */ /* 0x000fe20003f6f018 */
[----:B------:R-:W-:-:S05]  /*04a0*/  IMAD.SHL.U32 R4, R3, 0x8, RZ ;  /* 0x0000000803047824 */ /* 0x000fca00078e00ff */
[-C--:B------:R-:W-:Y:S02]  /*04b0*/  IABS R9, R4.reuse ;  /* 0x0000000400097213 */ /* 0x080fe40000000000 */
[----:B------:R-:W-:Y:S02]  /*04c0*/  IABS R10, R4 ;  /* 0x00000004000a7213 */ /* 0x000fe40000000000 */
[----:B------:R-:W0:Y:S08]  /*04d0*/  I2F.RP R5, R9 ;  /* 0x0000000900057306 */ /* 0x000e300000209400 */
[----:B0-----:R-:W0:Y:S02]  /*04e0*/  MUFU.RCP R5, R5 ;  /* 0x0000000500057308 */ /* 0x001e240000001000 */
[----:B0-----:R-:W-:-:S02]  /*04f0*/  VIADD R2, R5, 0xffffffe ;  /* 0x0ffffffe05027836 */ /* 0x001fc40000000000 */
[----:B------:R-:W-:-:S04]  /*0500*/  IMAD.MOV R5, RZ, RZ, -R10 ;  /* 0x000000ffff057224 */ /* 0x000fc800078e0a0a */
[----:B------:R0:W1:Y:S02]  /*0510*/  F2I.FTZ.U32.TRUNC.NTZ R3, R2 ;  /* 0x0000000200037305 */ /* 0x000064000021f000 */
[----:B0-----:R-:W-:Y:S02]  /*0520*/  IMAD.MOV.U32 R2, RZ, RZ, RZ ;  /* 0x000000ffff027224 */ /* 0x001fe400078e00ff */
[----:B-1----:R-:W-:-:S04]  /*0530*/  IMAD.MOV R6, RZ, RZ, -R3 ;  /* 0x000000ffff067224 */ /* 0x002fc800078e0a03 */
[----:B------:R-:W-:Y:S02]  /*0540*/  IMAD R11, R6, R9, RZ ;  /* 0x00000009060b7224 */ /* 0x000fe400078e02ff */
[----:B------:R-:W-:Y:S02]  /*0550*/  IMAD.MOV.U32 R6, RZ, RZ, R8 ;  /* 0x000000ffff067224 */ /* 0x000fe400078e0008 */
[----:B------:R-:W-:-:S06]  /*0560*/  IMAD.HI.U32 R3, R3, R11, R2 ;  /* 0x0000000b03037227 */ /* 0x000fcc00078e0002 */
[----:B------:R-:W-:-:S04]  /*0570*/  IMAD.HI.U32 R3, R3, R6, RZ ;  /* 0x0000000603037227 */ /* 0x000fc800078e00ff */
[----:B------:R-:W-:-:S05]  /*0580*/  IMAD R2, R3, R5, R6 ;  /* 0x0000000503027224 */ /* 0x000fca00078e0206 */
[----:B------:R-:W-:-:S13]  /*0590*/  ISETP.GT.U32.AND P1, PT, R9, R2, PT ;  /* 0x000000020900720c */ /* 0x000fda0003f24070 */
[----:B------:R-:W-:Y:S02]  /*05a0*/  @!P1 IMAD.IADD R2, R2, 0x1, -R9 ;  /* 0x0000000102029824 */ /* 0x000fe400078e0a09 */
[----:B------:R-:W-:Y:S01]  /*05b0*/  @!P1 VIADD R3, R3, 0x1 ;  /* 0x0000000103039836 */ /* 0x000fe20000000000 */
[----:B------:R-:W-:Y:S02]  /*05c0*/  ISETP.NE.AND P1, PT, R4, RZ, PT ;  /* 0x000000ff0400720c */ /* 0x000fe40003f25270 */
[----:B------:R-:W-:Y:S02]  /*05d0*/  ISETP.GE.U32.AND P0, PT, R2, R9, PT ;  /* 0x000000090200720c */ /* 0x000fe40003f06070 */
[----:B------:R-:W-:-:S04]  /*05e0*/  LOP3.LUT R2, R7, R4, RZ, 0x3c, !PT ;  /* 0x0000000407027212 */ /* 0x000fc800078e3cff */
[----:B------:R-:W-:Y:S01]  /*05f0*/  ISETP.GE.AND P2, PT, R2, RZ, PT ;  /* 0x000000ff0200720c */ /* 0x000fe20003f46270 */
[----:B------:R-:W-:-:S06]  /*0600*/  VIADD R2, R26, 0x3f ;  /* 0x0000003f1a027836 */ /* 0x000fcc0000000000 */
[----:B------:R-:W-:-:S04]  /*0610*/  @P0 VIADD R3, R3, 0x1 ;  /* 0x0000000103030836 */ /* 0x000fc80000000000 */
[----:B------:R-:W-:Y:S01]  /*0620*/  IMAD.MOV.U32 R5, RZ, RZ, R3 ;  /* 0x000000ffff057224 */ /* 0x000fe200078e0003 */
[----:B------:R-:W-:-:S03]  /*0630*/  SHF.R.S32.HI R3, RZ, 0x1f, R2 ;  /* 0x0000001fff037819 */ /* 0x000fc60000011402 */
[----:B------:R-:W-:Y:S01]  /*0640*/  @!P2 IMAD.MOV R5, RZ, RZ, -R5 ;  /* 0x000000ffff05a224 */ /* 0x000fe200078e0a05 */
[----:B------:R-:W-:Y:S02]  /*0650*/  @!P1 LOP3.LUT R5, RZ, R4, RZ, 0x33, !PT ;  /* 0x00000004ff059212 */ /* 0x000fe400078e33ff */
[----:B------:R-:W-:-:S03]  /*0660*/  LEA.HI R3, R3, R2, RZ, 0x6 ;  /* 0x0000000203037211 */ /* 0x000fc600078f30ff */
[----:B------:R-:W-:Y:S02]  /*0670*/  IMAD.SHL.U32 R8, R5, 0x8, RZ ;  /* 0x0000000805087824 */ /* 0x000fe400078e00ff */
[----:B------:R-:W-:-:S03]  /*0680*/  IMAD.MOV R5, RZ, RZ, -R5 ;  /* 0x000000ffff057224 */ /* 0x000fc600078e0a05 */
[----:B------:R-:W-:Y:S01]  /*0690*/  LEA.HI.SX32 R3, R3, -R8, 0x1a ;  /* 0x8000000803037211 */ /* 0x000fe200078fd2ff */
[----:B------:R-:W-:-:S03]  /*06a0*/  IMAD R10, R4, R5, R7 ;  /* 0x00000005040a7224 */ /* 0x000fc600078e0207 */
[----:B------:R-:W-:Y:S02]  /*06b0*/  VIMNMX R15, PT, PT, R3, 0x8, PT ;  /* 0x00000008030f7848 */ /* 0x000fe40003fe0100 */
[----:B------:R-:W-:Y:S02]  /*06c0*/  IABS R7, R10 ;  /* 0x0000000a00077213 */ /* 0x000fe40000000000 */
[----:B------:R-:W-:-:S04]  /*06d0*/  IABS R9, R15 ;  /* 0x0000000f00097213 */ /* 0x000fc80000000000 */
[----:B------:R-:W0:Y:S08]  /*06e0*/  I2F.RP R6, R9 ;  /* 0x0000000900067306 */ /* 0x000e300000209400 */
[----:B0-----:R-:W0:Y:S02]  /*06f0*/  MUFU.RCP R6, R6 ;  /* 0x0000000600067308 */ /* 0x001e240000001000 */
[----:B0-----:R-:W-:-:S06]  /*0700*/  VIADD R2, R6, 0xffffffe ;  /* 0x0ffffffe06027836 */ /* 0x001fcc0000000000 */
[----:B------:R0:W1:Y:S02]  /*0710*/  F2I.FTZ.U32.TRUNC.NTZ R3, R2 ;  /* 0x0000000200037305 */ /* 0x000064000021f000 */
[----:B0-----:R-:W-:Y:S02]  /*0720*/  IMAD.MOV.U32 R2, RZ, RZ, RZ ;  /* 0x000000ffff027224 */ /* 0x001fe400078e00ff */
[----:B-1----:R-:W-:-:S04]  /*0730*/  IMAD.MOV R11, RZ, RZ, -R3 ;  /* 0x000000ffff0b7224 */ /* 0x002fc800078e0a03 */
[----:B------:R-:W-:Y:S01]  /*0740*/  IMAD.MOV.U32 R4, RZ, RZ, R11 ;  /* 0x000000ffff047224 */ /* 0x000fe200078e000b */
[----:B------:R-:W-:-:S03]  /*0750*/  IABS R11, R15 ;  /* 0x0000000f000b7213 */ /* 0x000fc60000000000 */
[----:B------:R-:W-:Y:S02]  /*0760*/  IMAD R5, R4, R9, RZ ;  /* 0x0000000904057224 */ /* 0x000fe400078e02ff */
[----:B------:R-:W-:Y:S01]  /*0770*/  IMAD.MOV.U32 R4, RZ, RZ, R7 ;  /* 0x000000ffff047224 */ /* 0x000fe200078e0007 */
[----:B------:R-:W-:Y:S01]  /*0780*/  LOP3.LUT R7, R0, 0x3f, RZ, 0xc0, !PT ;  /* 0x0000003f00077812 */ /* 0x000fe200078ec0ff */
[----:B------:R-:W-:-:S04]  /*0790*/  IMAD.HI.U32 R3, R3, R5, R2 ;  /* 0x0000000503037227 */ /* 0x000fc800078e0002 */
[----:B------:R-:W-:Y:S01]  /*07a0*/  IMAD.MOV R2, RZ, RZ, -R11 ;  /* 0x000000ffff027224 */ /* 0x000fe200078e0a0b */
[----:B------:R-:W-:Y:S01]  /*07b0*/  IABS R11, R26 ;  /* 0x0000001a000b7213 */ /* 0x000fe20000000000 */
[----:B------:R-:W-:-:S03]  /*07c0*/  IMAD.HI.U32 R13, R3, R4, RZ ;  /* 0x00000004030d7227 */ /* 0x000fc600078e00ff */
[----:B------:R-:W0:Y:S01]  /*07d0*/  I2F.RP R3, R11 ;  /* 0x0000000b00037306 */ /* 0x000e220000209400 */
[----:B------:R-:W-:-:S05]  /*07e0*/  IMAD R2, R13, R2, R4 ;  /* 0x000000020d027224 */ /* 0x000fca00078e0204 */
[----:B------:R-:W-:Y:S02]  /*07f0*/  ISETP.GT.U32.AND P1, PT, R9, R2, PT ;  /* 0x000000020900720c */ /* 0x000fe40003f24070 */
[----:B0-----:R-:W0:Y:S11]  /*0800*/  MUFU.RCP R3, R3 ;  /* 0x0000000300037308 */ /* 0x001e360000001000 */
[----:B------:R-:W-:-:S02]  /*0810*/  @!P1 IMAD.IADD R2, R2, 0x1, -R9 ;  /* 0x0000000102029824 */ /* 0x000fc400078e0a09 */
[----:B------:R-:W-:Y:S01]  /*0820*/  @!P1 VIADD R13, R13, 0x1 ;  /* 0x000000010d0d9836 */ /* 0x000fe20000000000 */
[----:B------:R-:W-:Y:S02]  /*0830*/  ISETP.NE.AND P1, PT, R15, RZ, PT ;  /* 0x000000ff0f00720c */ /* 0x000fe40003f25270 */
[----:B------:R-:W-:Y:S02]  /*0840*/  ISETP.GE.U32.AND P0, PT, R2, R9, PT ;  /* 0x000000090200720c */ /* 0x000fe40003f06070 */
[----:B------:R-:W-:Y:S01]  /*0850*/  LOP3.LUT R2, R10, R15, RZ, 0x3c, !PT ;  /* 0x0000000f0a027212 */ /* 0x000fe200078e3cff */
[----:B------:R-:W1:Y:S01]  /*0860*/  LDS R9, [UR13] ;  /* 0x0000000dff097984 */ /* 0x000e620008000800 */
[----:B------:R-:W-:Y:S02]  /*0870*/  BAR.SYNC.DEFER_BLOCKING 0x0 ;  /* 0x0000000000007b1d */ /* 0x000fe40000010000 */
[----:B------:R-:W-:Y:S01]  /*0880*/  ISETP.GE.AND P2, PT, R2, RZ, PT ;  /* 0x000000ff0200720c */ /* 0x000fe20003f46270 */
[----:B0-----:R-:W-:-:S06]  /*0890*/  VIADD R4, R3, 0xffffffe ;  /* 0x0ffffffe03047836 */ /* 0x001fcc0000000000 */
[----:B------:R-:W-:Y:S01]  /*08a0*/  @P0 VIADD R13, R13, 0x1 ;  /* 0x000000010d0d0836 */ /* 0x000fe20000000000 */
[----:B------:R0:W2:Y:S05]  /*08b0*/  F2I.FTZ.U32.TRUNC.NTZ R5, R4 ;  /* 0x0000000400057305 */ /* 0x0000aa000021f000 */
[----:B------:R-:W-:Y:S01]  /*08c0*/  @!P2 IMAD.MOV R13, RZ, RZ, -R13 ;  /* 0x000000ffff0da224 */ /* 0x000fe200078e0a0d */
[----:B------:R-:W-:Y:S01]  /*08d0*/  @!P1 LOP3.LUT R13, RZ, R15, RZ, 0x33, !PT ;  /* 0x0000000fff0d9212 */ /* 0x000fe200078e33ff */
[----:B0-----:R-:W-:Y:S01]  /*08e0*/  IMAD.MOV.U32 R4, RZ, RZ, RZ ;  /* 0x000000ffff047224 */ /* 0x001fe200078e00ff */
[----:B------:R-:W-:-:S03]  /*08f0*/  PLOP3.LUT P1, PT, PT, PT, UP1, 0x80, 0x8 ;  /* 0x000000000008781c */ /* 0x000fc60003f2f018 */
[----:B------:R-:W-:Y:S02]  /*0900*/  IMAD.MOV R2, RZ, RZ, -R13 ;  /* 0x000000ffff027224 */ /* 0x000fe400078e0a0d */
[--C-:B--2---:R-:W-:Y:S02]  /*0910*/  IMAD.MOV R6, RZ, RZ, -R5.reuse ;  /* 0x000000ffff067224 */ /* 0x104fe400078e0a05 */
[----:B------:R-:W-:Y:S02]  /*0920*/  IMAD R2, R15, R2, R10 ;  /* 0x000000020f027224 */ /* 0x000fe400078e020a */
[----:B------:R-:W-:Y:S02]  /*0930*/  IMAD R3, R6, R11, RZ ;  /* 0x0000000b06037224 */ /* 0x000fe400078e02ff */
[----:B------:R-:W-:Y:S02]  /*0940*/  IMAD.IADD R2, R8, 0x1, R2 ;  /* 0x0000000108027824 */ /* 0x000fe400078e0202 */
[----:B------:R-:W-:-:S04]  /*0950*/  IMAD.HI.U32 R4, R5, R3, R4 ;  /* 0x0000000305047227 */ /* 0x000fc800078e0004 */
[----:B------:R-:W-:Y:S01]  /*0960*/  IMAD R2, R2, 0x40, R7 ;  /* 0x0000004002027824 */ /* 0x000fe200078e0207 */
[----:B-1----:R-:W-:Y:S01]  /*0970*/  R2UR UR12, R9 ;  /* 0x00000000090c72ca */ /* 0x002fe200000e0000 */
[----:B------:R-:W-:-:S03]  /*0980*/  IMAD R7, R7, UR15, RZ ;  /* 0x0000000f07077c24 */ /* 0x000fc6000f8e02ff */
[----:B------:R-:W-:Y:S02]  /*0990*/  IABS R6, R2 ;  /* 0x0000000200067213 */ /* 0x000fe40000000000 */
[----:B------:R-:W-:-:S03]  /*09a0*/  ISETP.GE.AND P2, PT, R2, RZ, PT ;  /* 0x000000ff0200720c */ /* 0x000fc60003f46270 */
[----:B------:R-:W-:-:S04]  /*09b0*/  IMAD.MOV.U32 R3, RZ, RZ, R6 ;  /* 0x000000ffff037224 */ /* 0x000fc800078e0006 */
[----:B------:R-:W-:-:S04]  /*09c0*/  IMAD.HI.U32 R4, R4, R3, RZ ;  /* 0x0000000304047227 */ /* 0x000fc800078e00ff */
[----:B------:R-:W-:-:S04]  /*09d0*/  IMAD.MOV R4, RZ, RZ, -R4 ;  /* 0x000000ffff047224 */ /* 0x000fc800078e0a04 */
[----:B------:R-:W-:Y:S01]  /*09e0*/  IMAD R4, R11, R4, R3 ;  /* 0x000000040b047224 */ /* 0x000fe200078e0203 */
[----:B------:R-:W-:-:S04]  /*09f0*/  SHF.R.U32.HI R3, RZ, 0x5, R0 ;  /* 0x00000005ff037819 */ /* 0x000fc80000011600 */
[----:B------:R-:W-:Y:S02]  /*0a00*/  ISETP.GT.U32.AND P0, PT, R11, R4, PT ;  /* 0x000000040b00720c */ /* 0x000fe40003f04070 */
[----:B------:R-:W-:Y:S02]  /*0a10*/  R2UR UR9, R3 ;  /* 0x00000000030972ca */ /* 0x000fe400000e0000 */
[----:B------:R-:W-:-:S04]  /*0a20*/  SHF.R.U32.HI R3, RZ, 0x6, R0 ;  /* 0x00000006ff037819 */ /* 0x000fc80000011600 */
[----:B------:R-:W-:-:S04]  /*0a30*/  SGXT.U32 R3, R3, 0x2 ;  /* 0x000000020303781a */ /* 0x000fc80000000000 */
[C---:B------:R-:W-:Y:S01]  /*0a40*/  LOP3.LUT R6, R3.reuse, 0x10, RZ, 0xfc, !PT ;  /* 0x0000001003067812 */ /* 0x040fe200078efcff */
[----:B------:R-:W-:Y:S01]  /*0a50*/  @!P0 IMAD.IADD R4, R4, 0x1, -R11 ;  /* 0x0000000104048824 */ /* 0x000fe200078e0a0b */
[----:B------:R-:W-:Y:S01]  /*0a60*/  LOP3.LUT R8, R3, 0x18, RZ, 0xfc, !PT ;  /* 0x0000001803087812 */ /* 0x000fe200078efcff */
[----:B------:R-:W-:Y:S01]  /*0a70*/  USHF.L.U32 UR4, UR9, 0x15, URZ ;  /* 0x0000001509047899 */ /* 0x000fe200080006ff */
[----:B------:R-:W-:Y:S02]  /*0a80*/  ISETP.LT.AND P4, PT, R6, UR10, P4 ;  /* 0x0000000a06007c0c */ /* 0x000fe4000a781270 */
[----:B------:R-:W-:Y:S01]  /*0a90*/  ISETP.GT.U32.AND P0, PT, R11, R4, PT ;  /* 0x000000040b00720c */ /* 0x000fe20003f04070 */
[----:B------:R0:W1:Y:S01]  /*0aa0*/  I2F.RP R6, R47 ;  /* 0x0000002f00067306 */ /* 0x0000620000209400 */
[C---:B------:R-:W-:Y:S01]  /*0ab0*/  LOP3.LUT R5, R3.reuse, 0x8, RZ, 0xfc, !PT ;  /* 0x0000000803057812 */ /* 0x040fe200078efcff */
[----:B------:R-:W-:Y:S01]  /*0ac0*/  ULOP3.LUT UR4, UR4, 0x600000, URZ, 0xc0, !UPT ;  /* 0x0060000004047892 */ /* 0x000fe2000f8ec0ff */
[----:B------:R-:W-:Y:S01]  /*0ad0*/  ISETP.LT.AND P1, PT, R8, UR10, P1 ;  /* 0x0000000a08007c0c */ /* 0x000fe20008f21270 */
[----:B------:R-:W-:Y:S01]  /*0ae0*/  IMAD R8, R3, UR14, RZ ;  /* 0x0000000e03087c24 */ /* 0x000fe2000f8e02ff */
[----:B------:R-:W-:-:S07]  /*0af0*/  ISETP.LT.AND P3, PT, R5, UR10, P3 ;  /* 0x0000000a05007c0c */ /* 0x000fce0009f61270 */
[----:B------:R-:W-:Y:S01]  /*0b00*/  @!P0 IMAD.IADD R4, R4, 0x1, -R11 ;  /* 0x0000000104048824 */ /* 0x000fe200078e0a0b */
[----:B------:R-:W-:-:S03]  /*0b10*/  ISETP.NE.AND P0, PT, R26, RZ, PT ;  /* 0x000000ff1a00720c */ /* 0x000fc60003f05270 */
[----:B------:R-:W-:Y:S01]  /*0b20*/  @!P2 IMAD.MOV R4, RZ, RZ, -R4 ;  /* 0x000000ffff04a224 */ /* 0x000fe200078e0a04 */
[----:B------:R-:W-:-:S04]  /*0b30*/  IADD3 R50, P2, PT, R7, UR18, RZ ;  /* 0x0000001207327c10 */ /* 0x000fc8000ff5e0ff */
[----:B------:R-:W-:-:S05]  /*0b40*/  LEA.HI.X.SX32 R51, R7, UR19, 0x1, P2 ;  /* 0x0000001307337c11 */ /* 0x000fca00090f0eff */
[----:B------:R-:W-:-:S05]  /*0b50*/  @!P0 LOP3.LUT R4, RZ, R26, RZ, 0x33, !PT ;  /* 0x0000001aff048212 */ /* 0x000fca00078e33ff */
[----:B----4-:R-:W-:Y:S01]  /*0b60*/  IMAD R49, R4, UR5, RZ ;  /* 0x0000000504317c24 */ /* 0x010fe2000f8e02ff */
[----:B------:R-:W-:Y:S01]  /*0b70*/  USHF.L.U32 UR5, UR9, 0x1, URZ ;  /* 0x0000000109057899 */ /* 0x000fe200080006ff */
[----:B------:R-:W-:-:S03]  /*0b80*/  P2R R4, PR, RZ, 0x40 ;  /* 0x00000040ff047803 */ /* 0x000fc60000000000 */
[----:B------:R-:W-:Y:S01]  /*0b90*/  IADD3 R48, P0, PT, R49, UR16, RZ ;  /* 0x0000001031307c10 */ /* 0x000fe2000ff1e0ff */
[----:B------:R-:W-:-:S03]  /*0ba0*/  ULOP3.LUT UR5, UR5, 0x8, URZ, 0xc0, !UPT ;  /* 0x0000000805057892 */ /* 0x000fc6000f8ec0ff */
[----:B------:R-:W-:Y:S01]  /*0bb0*/  LEA.HI.X.SX32 R49, R49, UR17, 0x1, P0 ;  /* 0x0000001131317c11 */ /* 0x000fe200080f0eff */
[----:B01----:R-:W-:Y:S08]  /*0bc0*/  BRA.U UP0, `(.L_x_5) ;  /* 0x0000000100187547 */ /* 0x003ff0000b800000 */
[----:B------:R-:W-:Y:S01]  /*0bd0*/  ELECT P0, URZ, PT ;  /* 0x0000000000ff782f */ /* 0x000fe20003800000 */
[----:B------:R-:W-:Y:S01]  /*0be0*/  IMAD.MOV.U32 R4, RZ, RZ, 0x1 ;  /* 0x00000001ff047424 */ /* 0x000fe200078e00ff */
[----:B------:R-:W-:Y:S01]  /*0bf0*/  UMOV UR7, 0x40 ;  /* 0x0000004000077882 */ /* 0x000fe20000000000 */
[----:B------:R-:W-:Y:S01]  /*0c00*/  UVIRTCOUNT.DEALLOC.SMPOOL 0x80 ;  /* 0x000000800000784c */ /* 0x000fe20000000000 */
[----:B------:R-:W-:-:S09]  /*0c10*/  ULEA UR7, UR6, UR7, 0x18 ;  /* 0x0000000706077291 */ /* 0x000fd2000f8ec0ff */
[----:B------:R0:W-:Y:S03]  /*0c20*/  @P0 STS.U8 [UR7], R4 ;  /* 0x00000004ff000988 */ /* 0x0001e60008000007 */
.L_x_5:
[----:B------:R-:W-:Y:S01]  /*0c30*/  UIADD3 UR14, UPT, UPT, UR5, UR4, UR12 ;  /* 0x00000004050e7290 */ /* 0x000fe2000fffe00c */
[C---:B------:R-:W-:Y:S01]  /*0c40*/  IMAD R26, R53.reuse, 0x4, R8 ;  /* 0x00000004351a7824 */ /* 0x040fe200078e0208 */
[----:B------:R-:W-:Y:S01]  /*0c50*/  VOTEU.ALL UP2, P6 ;  /* 0x0000000000ff7886 */ /* 0x000fe20003040000 */
[----:B------:R-:W-:Y:S01]  /*0c60*/  UIADD3 UR11, UPT, UPT, UR13, 0x2800, URZ ;  /* 0x000028000d0b7890 */ /* 0x000fe2000fffe0ff */
[----:B------:R-:W1:Y:S01]  /*0c70*/  MUFU.RCP R9, R6 ;  /* 0x0000000600097308 */ /* 0x000e620000001000 */
[----:B------:R-:W-:Y:S01]  /*0c80*/  VOTEU.ALL UP3, P6 ;  /* 0x0000000000ff7886 */ /* 0x000fe20003060000 */
[----:B------:R-:W-:Y:S01]  /*0c90*/  IMAD R12, R53, 0x4, R26 ;  /* 0x00000004350c7824 */ /* 0x000fe200078e021a */
[----:B------:R-:W-:-:S04]  /*0ca0*/  @!UP2 UIADD3 UR4, UPT, UPT, -UR8, 0x100000, URZ ;  /* 0x001000000804a890 */ /* 0x000fc8000fffe1ff */
[----:B------:R-:W-:Y:S02]  /*0cb0*/  @!UP2 USHF.L.U32 UR5, UR4, 0xb, URZ ;  /* 0x0000000b0405a899 */ /* 0x000fe400080006ff */
[----:B------:R-:W-:Y:S01]  /*0cc0*/  @!UP2 USHF.L.U32 UR4, UR4, 0x1, URZ ;  /* 0x000000010404a899 */ /* 0x000fe200080006ff */
[----:B------:R-:W-:Y:S01]  /*0cd0*/  STTM.16dp32bit_t0_t15.x4 tmem[UR14], RZ ;  /* 0x000000ff000079ed */ /* 0x000fe2000890000e */
[----:B------:R-:W-:Y:S01]  /*0ce0*/  STTM.16dp32bit_t16_t31.x4 tmem[UR14+0x4], RZ ;  /* 0x000004ff000079ed */ /* 0x000fe2000892000e */
[----:B------:R-:W2:Y:S01]  /*0cf0*/  FENCE.VIEW.ASYNC.T ;  /* 0x00000000000073c6 */ /* 0x000ea20000000200 */
[----:B------:R-:W-:Y:S01]  /*0d00*/  UMOV UR15, UR11 ;  /* 0x0000000b000f7c82 */ /* 0x000fe20008000000 */
[----:B--2---:R-:W-:Y:S01]  /*0d10*/  BAR.SYNC.DEFER_BLOCKING 0x0 ;  /* 0x0000000000007b1d */ /* 0x004fe20000010000 */
[C---:B------:R-:W-:Y:S01]  /*0d20*/  IMAD R24, R53.reuse, 0x4, R12 ;  /* 0x0000000435187824 */ /* 0x040fe200078e020c */
[C---:B0-----:R-:W-:Y:S02]  /*0d30*/  IADD3 R4, P2, PT, R8.reuse, R48, RZ ;  /* 0x0000003008047210 */ /* 0x041fe40007f5e0ff */
[----:B------:R-:W-:Y:S01]  /*0d40*/  PLOP3.LUT P0, PT, PT, PT, UP1, 0x80, 0x8 ;  /* 0x000000000008781c */ /* 0x000fe20003f0f018 */
[----:B------:R-:W-:Y:S01]  /*0d50*/  IMAD R30, R53, 0x4, R24 ;  /* 0x00000004351e7824 */ /* 0x000fe200078e0218 */
[----:B------:R-:W-:-:S02]  /*0d60*/  LEA.HI.X.SX32 R5, R8, R49, 0x1, P2 ;  /* 0x0000003108057211 */ /* 0x000fc400010f0eff */
[----:B------:R-:W-:Y:S02]  /*0d70*/  ISETP.LT.AND P0, PT, R3, UR10, P0 ;  /* 0x0000000a03007c0c */ /* 0x000fe40008701270 */
[C---:B------:R-:W-:Y:S01]  /*0d80*/  IADD3 R8, P5, PT, R30.reuse, R48, RZ ;  /* 0x000000301e087210 */ /* 0x040fe20007fbe0ff */
[----:B-1----:R-:W-:Y:S01]  /*0d90*/  VIADD R14, R9, 0xffffffe ;  /* 0x0ffffffe090e7836 */ /* 0x002fe20000000000 */
[----:B------:R-:W-:Y:S01]  /*0da0*/  PRMT R63, RZ, 0x7610, R63 ;  /* 0x00007610ff3f7816 */ /* 0x000fe2000000003f */
[----:B------:R-:W0:Y:S02]  /*0db0*/  FENCE.VIEW.ASYNC.S ;  /* 0x00000000000073c6 */ /* 0x000e240000000000 */
[----:B0-----:R0:W1:Y:S02]  /*0dc0*/  @!UP3 SYNCS.EXCH.64 URZ, [UR15], UR4 ;  /* 0x000000040fffb5b2 */ /* 0x0010640008000100 */
[----:B-1----:R-:W-:Y:S01]  /*0dd0*/  BAR.SYNC.DEFER_BLOCKING 0x0 ;  /* 0x0000000000007b1d */ /* 0x002fe20000010000 */
[----:B------:R-:W-:Y:S01]  /*0de0*/  LEA.HI.X.SX32 R9, R30, R49, 0x1, P5 ;  /* 0x000000311e097211 */ /* 0x000fe200028f0eff */
[----:B------:R-:W-:-:S04]  /*0df0*/  IMAD R30, R53, 0x4, R30 ;  /* 0x00000004351e7824 */ /* 0x000fc800078e021e */
[C---:B------:R-:W-:Y:S01]  /*0e00*/  IMAD R18, R53.reuse, 0x4, R30 ;  /* 0x0000000435127824 */ /* 0x040fe200078e021e */
[----:B------:R-:W1:Y:S01]  /*0e10*/  F2I.FTZ.U32.TRUNC.NTZ R15, R14 ;  /* 0x0000000e000f7305 */ /* 0x000e62000021f000 */
[----:B------:R-:W-:Y:S02]  /*0e20*/  PRMT R61, RZ, 0x7610, R61 ;  /* 0x00007610ff3d7816 */ /* 0x000fe4000000003d */
[----:B------:R-:W-:Y:S01]  /*0e30*/  IMAD R34, R53, 0x4, R18 ;  /* 0x0000000435227824 */ /* 0x000fe200078e0212 */
[----:B------:R-:W-:Y:S02]  /*0e40*/  PRMT R65, RZ, 0x7610, R65 ;  /* 0x00007610ff417816 */ /* 0x000fe40000000041 */
[----:B------:R-:W-:Y:S01]  /*0e50*/  LOP3.LUT R16, R3, 0x38, RZ, 0xfc, !PT ;  /* 0x0000003803107812 */ /* 0x000fe200078efcff */
[----:B------:R-:W-:Y:S01]  /*0e60*/  IMAD R32, R53, 0x4, R34 ;  /* 0x0000000435207824 */ /* 0x000fe200078e0222 */
[C---:B------:R-:W-:Y:S02]  /*0e70*/  LOP3.LUT R10, R3.reuse, 0x28, RZ, 0xfc, !PT ;  /* 0x00000028030a7812 */ /* 0x040fe400078efcff */
[----:B------:R-:W-:Y:S01]  /*0e80*/  LOP3.LUT R11, R3, 0x30, RZ, 0xfc, !PT ;  /* 0x00000030030b7812 */ /* 0x000fe200078efcff */
[----:B------:R-:W-:Y:S01]  /*0e90*/  IMAD R42, R53, 0x4, R32 ;  /* 0x00000004352a7824 */ /* 0x000fe200078e0220 */
[----:B------:R-:W-:-:S02]  /*0ea0*/  PLOP3.LUT P2, PT, PT, PT, UP1, 0x80, 0x8 ;  /* 0x000000000008781c */ /* 0x000fc40003f4f018 */
[----:B------:R-:W-:Y:S01]  /*0eb0*/  PRMT R71, RZ, 0x7610, R71 ;  /* 0x00007610ff477816 */ /* 0x000fe20000000047 */
[----:B------:R-:W-:Y:S01]  /*0ec0*/  IMAD.SHL.U32 R44, R13, 0x10, RZ ;  /* 0x000000100d2c7824 */ /* 0x000fe200078e00ff */
[----:B------:R-:W-:Y:S01]  /*0ed0*/  PRMT R41, RZ, 0x7610, R41 ;  /* 0x00007610ff297816 */ /* 0x000fe20000000029 */
[----:B------:R-:W2:Y:S01]  /*0ee0*/  @P0 LDG.E.U8 R63, desc[UR26][R4.64] ;  /* 0x0000001a043f0981 */ /* 0x000ea2000c1e1100 */
[----:B------:R-:W-:Y:S01]  /*0ef0*/  IADD3 R6, P0, PT, R12, R48, RZ ;  /* 0x000000300c067210 */ /* 0x000fe20007f1e0ff */
[----:B0-----:R-:W0:Y:S01]  /*0f00*/  LDCU UR4, c[0x0][0x3b0] ;  /* 0x00007600ff0477ac */ /* 0x001e220008000800 */
[----:B------:R-:W-:Y:S01]  /*0f10*/  ISETP.LT.AND P2, PT, R10, UR10, P2 ;  /* 0x0000000a0a007c0c */ /* 0x000fe20009741270 */
[----:B------:R-:W3:Y:S01]  /*0f20*/  @P4 LDG.E.U8 R61, desc[UR26][R8.64] ;  /* 0x0000001a083d4981 */ /* 0x000ee2000c1e1100 */
[----:B------:R-:W-:Y:S02]  /*0f30*/  PLOP3.LUT P4, PT, PT, PT, UP1, 0x80, 0x8 ;  /* 0x000000000008781c */ /* 0x000fe40003f8f018 */
[----:B------:R-:W-:-:S02]  /*0f40*/  LEA.HI.X.SX32 R7, R12, R49, 0x1, P0 ;  /* 0x000000310c077211 */ /* 0x000fc400000f0eff */
[----:B------:R-:W-:Y:S01]  /*0f50*/  ISETP.LT.AND P4, PT, R16, UR10, P4 ;  /* 0x0000000a10007c0c */ /* 0x000fe2000a781270 */
[----:B------:R-:W-:Y:S01]  /*0f60*/  IMAD R16, R53, 0x4, R42 ;  /* 0x0000000435107824 */ /* 0x000fe200078e022a */
[----:B------:R-:W-:Y:S01]  /*0f70*/  PLOP3.LUT P0, PT, PT, PT, UP1, 0x80, 0x8 ;  /* 0x000000000008781c */ /* 0x000fe20003f0f018 */
[----:B------:R-:W4:Y:S01]  /*0f80*/  @P3 LDG.E.U8 R65, desc[UR26][R6.64] ;  /* 0x0000001a06413981 */ /* 0x000f22000c1e1100 */
[C---:B------:R-:W-:Y:S01]  /*0f90*/  IADD3 R10, P3, PT, R18.reuse, R48, RZ ;  /* 0x00000030120a7210 */ /* 0x040fe20007f7e0ff */
[--C-:B-1----:R-:W-:Y:S01]  /*0fa0*/  IMAD.MOV R14, RZ, RZ, -R15.reuse ;  /* 0x000000ffff0e7224 */ /* 0x102fe200078e0a0f */
[----:B------:R-:W-:Y:S01]  /*0fb0*/  ISETP.LT.AND P0, PT, R11, UR10, P0 ;  /* 0x0000000a0b007c0c */ /* 0x000fe20008701270 */
[----:B------:R-:W-:Y:S01]  /*0fc0*/  IMAD R58, R53, 0x4, R16 ;  /* 0x00000004353a7824 */ /* 0x000fe200078e0210 */
[----:B------:R-:W-:Y:S01]  /*0fd0*/  LEA.HI.X.SX32 R11, R18, R49, 0x1, P3 ;  /* 0x00000031120b7211 */ /* 0x000fe200018f0eff */
[----:B------:R-:W-:Y:S01]  /*0fe0*/  IMAD R31, R14, R47, RZ ;  /* 0x0000002f0e1f7224 */ /* 0x000fe200078e02ff */
[----:B------:R-:W-:Y:S01]  /*0ff0*/  LOP3.LUT R12, R3, 0x4, RZ, 0xfc, !PT ;  /* 0x00000004030c7812 */ /* 0x000fe200078efcff */
[----:B------:R-:W-:Y:S01]  /*1000*/  IMAD.MOV.U32 R14, RZ, RZ, RZ ;  /* 0x000000ffff0e7224 */ /* 0x000fe200078e00ff */
[----:B------:R-:W-:Y:S01]  /*1010*/  PLOP3.LUT P3, PT, PT, PT, UP1, 0x80, 0x8 ;  /* 0x000000000008781c */ /* 0x000fe20003f6f018 */
[----:B------:R-:W-:Y:S01]  /*1020*/  IMAD R28, R53, 0x4, R58 ;  /* 0x00000004351c7824 */ /* 0x000fe200078e023a */
[----:B------:R-:W5:Y:S01]  /*1030*/  @P1 LDG.E.U8 R71, desc[UR26][R10.64] ;  /* 0x0000001a0a471981 */ /* 0x000f62000c1e1100 */
[----:B------:R-:W-:Y:S01]  /*1040*/  IMAD.HI.U32 R31, R15, R31, R14 ;  /* 0x0000001f0f1f7227 */ /* 0x000fe200078e000e */
[----:B------:R-:W-:-:S02]  /*1050*/  ISETP.LT.AND P3, PT, R12, UR10, P3 ;  /* 0x0000000a0c007c0c */ /* 0x000fc40009f61270 */
[-C--:B------:R-:W-:Y:S01]  /*1060*/  IADD3 R12, P1, PT, R16, R48.reuse, RZ ;  /* 0x00000030100c7210 */ /* 0x080fe20007f3e0ff */
[C---:B------:R-:W-:Y:S01]  /*1070*/  IMAD R46, R53.reuse, 0x4, R28 ;  /* 0x00000004352e7824 */ /* 0x040fe200078e021c */
[C---:B------:R-:W-:Y:S02]  /*1080*/  LOP3.LUT R15, R44.reuse, 0x8, R3, 0xfe, !PT ;  /* 0x000000082c0f7812 */ /* 0x040fe400078efe03 */
[----:B------:R-:W-:Y:S01]  /*1090*/  LOP3.LUT R14, R44, R3, RZ, 0xfc, !PT ;  /* 0x000000032c0e7212 */ /* 0x000fe200078efcff */
[----:B------:R-:W-:Y:S01]  /*10a0*/  IMAD R70, R53, 0x4, R46 ;  /* 0x0000000435467824 */ /* 0x000fe200078e022e */
[----:B------:R-:W-:Y:S02]  /*10b0*/  LEA.HI.X.SX32 R13, R16, R49, 0x1, P1 ;  /* 0x00000031100d7211 */ /* 0x000fe400008f0eff */
[----:B------:R-:W-:Y:S02]  /*10c0*/  IABS R36, R15 ;  /* 0x0000000f00247213 */ /* 0x000fe40000000000 */
[----:B------:R-:W-:Y:S01]  /*10d0*/  IADD3 R16, P1, PT, R28, R48, RZ ;  /* 0x000000301c107210 */ /* 0x000fe20007f3e0ff */
[----:B------:R-:W5:Y:S01]  /*10e0*/  @P2 LDG.E.U8 R41, desc[UR26][R12.64] ;  /* 0x0000001a0c292981 */ /* 0x000f62000c1e1100 */
[----:B------:R-:W-:-:S02]  /*10f0*/  IABS R38, R14 ;  /* 0x0000000e00267213 */ /* 0x000fc40000000000 */
[----:B------:R-:W-:Y:S01]  /*1100*/  PRMT R55, RZ, 0x7610, R55 ;  /* 0x00007610ff377816 */ /* 0x000fe20000000037 */
[C---:B------:R-:W-:Y:S01]  /*1110*/  IMAD.HI.U32 R22, R31.reuse, R36, RZ ;  /* 0x000000241f167227 */ /* 0x040fe200078e00ff */
[----:B------:R-:W-:Y:S02]  /*1120*/  IADD3 R18, P5, PT, R70, R48, RZ ;  /* 0x0000003046127210 */ /* 0x000fe40007fbe0ff */
[-C--:B------:R-:W-:Y:S01]  /*1130*/  LEA.HI.X.SX32 R17, R28, R49.reuse, 0x1, P1 ;  /* 0x000000311c117211 */ /* 0x080fe200008f0eff */
[----:B------:R-:W-:Y:S01]  /*1140*/  IMAD.HI.U32 R21, R31, R38, RZ ;  /* 0x000000261f157227 */ /* 0x000fe200078e00ff */
[C---:B------:R-:W-:Y:S02]  /*1150*/  LOP3.LUT R20, R3.reuse, 0xc, RZ, 0xfc, !PT ;  /* 0x0000000c03147812 */ /* 0x040fe400078efcff */
[----:B------:R-:W-:Y:S02]  /*1160*/  PLOP3.LUT P2, PT, PT, PT, UP1, 0x80, 0x8 ;  /* 0x000000000008781c */ /* 0x000fe40003f4f018 */
[----:B------:R-:W-:Y:S01]  /*1170*/  PRMT R57, RZ, 0x7610, R57 ;  /* 0x00007610ff397816 */ /* 0x000fe20000000039 */
[----:B------:R-:W-:Y:S01]  /*1180*/  IMAD.MOV R22, RZ, RZ, -R22 ;  /* 0x000000ffff167224 */ /* 0x000fe200078e0a16 */
[----:B------:R-:W-:Y:S01]  /*1190*/  LEA.HI.X.SX32 R19, R70, R49, 0x1, P5 ;  /* 0x0000003146137211 */ /* 0x000fe200028f0eff */
[----:B------:R-:W5:Y:S01]  /*11a0*/  @P0 LDG.E.U8 R55, desc[UR26][R16.64] ;  /* 0x0000001a10370981 */ /* 0x000f62000c1e1100 */
[----:B------:R-:W-:Y:S01]  /*11b0*/  LOP3.LUT R23, R3, 0x14, RZ, 0xfc, !PT ;  /* 0x0000001403177812 */ /* 0x000fe200078efcff */
[----:B------:R-:W-:Y:S01]  /*11c0*/  IMAD.MOV R21, RZ, RZ, -R21 ;  /* 0x000000ffff157224 */ /* 0x000fe200078e0a15 */
[----:B------:R-:W-:-:S02]  /*11d0*/  PLOP3.LUT P1, PT, PT, PT, UP1, 0x80, 0x8 ;  /* 0x000000000008781c */ /* 0x000fc40003f2f018 */
[----:B------:R-:W-:Y:S01]  /*11e0*/  ISETP.LT.AND P2, PT, R20, UR10, P2 ;  /* 0x0000000a14007c0c */ /* 0x000fe20009741270 */
[----:B------:R-:W-:Y:S01]  /*11f0*/  IMAD R36, R47, R22, R36 ;  /* 0x000000162f247224 */ /* 0x000fe200078e0224 */
[-C--:B------:R-:W-:Y:S01]  /*1200*/  IADD3 R20, P0, PT, R26, R48.reuse, RZ ;  /* 0x000000301a147210 */ /* 0x080fe20007f1e0ff */
[----:B------:R-:W5:Y:S01]  /*1210*/  @P4 LDG.E.U8 R57, desc[UR26][R18.64] ;  /* 0x0000001a12394981 */ /* 0x000f62000c1e1100 */
[----:B------:R-:W-:Y:S01]  /*1220*/  ISETP.LT.AND P1, PT, R23, UR10, P1 ;  /* 0x0000000a17007c0c */ /* 0x000fe20008f21270 */
[----:B------:R-:W-:Y:S01]  /*1230*/  IMAD R38, R47, R21, R38 ;  /* 0x000000152f267224 */ /* 0x000fe200078e0226 */
[----:B------:R-:W-:Y:S02]  /*1240*/  IADD3 R22, P4, PT, R24, R48, RZ ;  /* 0x0000003018167210 */ /* 0x000fe40007f9e0ff */
[-C--:B------:R-:W-:Y:S02]  /*1250*/  LEA.HI.X.SX32 R23, R26, R49.reuse, 0x1, P0 ;  /* 0x000000311a177211 */ /* 0x080fe400000f0eff */
[----:B------:R-:W-:Y:S01]  /*1260*/  LOP3.LUT R21, R44, 0x4, R3, 0xfe, !PT ;  /* 0x000000042c157812 */ /* 0x000fe200078efe03 */
[----:B------:R-:W-:Y:S01]  /*1270*/  @P3 IMAD.MOV.U32 R28, RZ, RZ, R20 ;  /* 0x000000ffff1c3224 */ /* 0x000fe200078e0014 */
[----:B------:R-:W-:Y:S01]  /*1280*/  PRMT R40, RZ, 0x7610, R40 ;  /* 0x00007610ff287816 */ /* 0x000fe20000000028 */
[----:B------:R-:W-:Y:S01]  /*1290*/  @P3 IMAD.MOV.U32 R29, RZ, RZ, R23 ;  /* 0x000000ffff1d3224 */ /* 0x000fe200078e0017 */
[----:B------:R-:W-:-:S02]  /*12a0*/  LEA.HI.X.SX32 R25, R24, R49, 0x1, P4 ;  /* 0x0000003118197211 */ /* 0x000fc400020f0eff */
[C---:B------:R-:W-:Y:S02]  /*12b0*/  ISETP.GT.U32.AND P4, PT, R47.reuse, R38, PT ;  /* 0x000000262f00720c */ /* 0x040fe40003f84070 */
[----:B------:R-:W-:Y:S01]  /*12c0*/  IABS R52, R21 ;  /* 0x0000001500347213 */ /* 0x000fe20000000000 */
[----:B------:R-:W-:Y:S01]  /*12d0*/  @P2 IMAD.MOV.U32 R24, RZ, RZ, R22 ;  /* 0x000000ffff182224 */ /* 0x000fe200078e0016 */
[----:B------:R-:W-:Y:S01]  /*12e0*/  PRMT R54, RZ, 0x7610, R54 ;  /* 0x00007610ff367816 */ /* 0x000fe20000000036 */
[----:B------:R1:W5:Y:S01]  /*12f0*/  @P3 LDG.E.U8 R40, desc[UR26][R28.64] ;  /* 0x0000001a1c283981 */ /* 0x000362000c1e1100 */
[----:B------:R-:W-:Y:S01]  /*1300*/  ISETP.GT.U32.AND P3, PT, R47, R36, PT ;  /* 0x000000242f00720c */ /* 0x000fe20003f64070 */
[----:B------:R-:W-:-:S03]  /*1310*/  IMAD.HI.U32 R26, R31, R52, RZ ;  /* 0x000000341f1a7227 */ /* 0x000fc600078e00ff */
[----:B------:R0:W5:Y:S01]  /*1320*/  @P2 LDG.E.U8 R54, desc[UR26][R24.64] ;  /* 0x0000001a18362981 */ /* 0x000162000c1e1100 */
[----:B------:R-:W-:Y:S02]  /*1330*/  PLOP3.LUT P0, PT, PT, PT, UP1, 0x80, 0x8 ;  /* 0x000000000008781c */ /* 0x000fe40003f0f018 */
[----:B------:R-:W-:Y:S01]  /*1340*/  @!P4 IMAD.IADD R38, R38, 0x1, -R47 ;  /* 0x000000012626c824 */ /* 0x000fe200078e0a2f */
[----:B-1----:R-:W-:Y:S02]  /*1350*/  IADD3 R28, P5, PT, R30, R48, RZ ;  /* 0x000000301e1c7210 */ /* 0x002fe40007fbe0ff */
[----:B0-----:R-:W-:Y:S01]  /*1360*/  LOP3.LUT R24, R44, 0xc, R3, 0xfe, !PT ;  /* 0x0000000c2c187812 */ /* 0x001fe200078efe03 */
[----:B------:R-:W-:Y:S01]  /*1370*/  IMAD.MOV R44, RZ, RZ, -R26 ;  /* 0x000000ffff2c7224 */ /* 0x000fe200078e0a1a */
[----:B------:R-:W-:Y:S02]  /*1380*/  LOP3.LUT R26, R3, 0x20, RZ, 0xfc, !PT ;  /* 0x00000020031a7812 */ /* 0x000fe400078efcff */
[----:B------:R-:W-:-:S02]  /*1390*/  IABS R60, R24 ;  /* 0x00000018003c7213 */ /* 0x000fc40000000000 */
[----:B------:R-:W-:Y:S01]  /*13a0*/  ISETP.LT.AND P0, PT, R26, UR10, P0 ;  /* 0x0000000a1a007c0c */ /* 0x000fe20008701270 */
[----:B------:R-:W-:Y:S01]  /*13b0*/  @!P3 IMAD.IADD R36, R36, 0x1, -R47 ;  /* 0x000000012424b824 */ /* 0x000fe200078e0a2f */
[----:B------:R-:W-:Y:S01]  /*13c0*/  ISETP.GT.U32.AND P4, PT, R47, R38, PT ;  /* 0x000000262f00720c */ /* 0x000fe20003f84070 */
[----:B------:R-:W-:Y:S01]  /*13d0*/  IMAD.HI.U32 R31, R31, R60, RZ ;  /* 0x0000003c1f1f7227 */ /* 0x000fe200078e00ff */
[----:B------:R-:W-:Y:S02]  /*13e0*/  PRMT R56, RZ, 0x7610, R56 ;  /* 0x00007610ff387816 */ /* 0x000fe40000000038 */
[-C--:B------:R-:W-:Y:S02]  /*13f0*/  LEA.HI.X.SX32 R29, R30, R49.reuse, 0x1, P5 ;  /* 0x000000311e1d7211 */ /* 0x080fe400028f0eff */
[C---:B------:R-:W-:Y:S01]  /*1400*/  IADD3 R30, P3, PT, R32.reuse, R48, RZ ;  /* 0x00000030201e7210 */ /* 0x040fe20007f7e0ff */
[----:B------:R-:W-:Y:S01]  /*1410*/  IMAD R44, R47, R44, R52 ;  /* 0x0000002c2f2c7224 */ /* 0x000fe200078e0234 */
[----:B------:R-:W-:Y:S01]  /*1420*/  PRMT R59, RZ, 0x7610, R59 ;  /* 0x00007610ff3b7816 */ /* 0x000fe2000000003b */
[----:B------:R-:W-:Y:S01]  /*1430*/  IMAD.MOV R52, RZ, RZ, -R31 ;  /* 0x000000ffff347224 */ /* 0x000fe200078e0a1f */
[----:B------:R-:W-:Y:S01]  /*1440*/  LEA.HI.X.SX32 R31, R32, R49, 0x1, P3 ;  /* 0x00000031201f7211 */ /* 0x000fe200018f0eff */
[----:B------:R-:W5:Y:S01]  /*1450*/  @P1 LDG.E.U8 R56, desc[UR26][R28.64] ;  /* 0x0000001a1c381981 */ /* 0x000f62000c1e1100 */
[----:B------:R-:W-:-:S02]  /*1460*/  ISETP.GE.AND P1, PT, R14, RZ, PT ;  /* 0x000000ff0e00720c */ /* 0x000fc40003f26270 */
[----:B------:R-:W-:Y:S01]  /*1470*/  ISETP.GT.U32.AND P5, PT, R47, R36, PT ;  /* 0x000000242f00720c */ /* 0x000fe20003fa4070 */
[----:B------:R-:W5:Y:S01]  /*1480*/  @P0 LDG.E.U8 R59, desc[UR26][R30.64] ;  /* 0x0000001a1e3b0981 */ /* 0x000f62000c1e1100 */
[----:B------:R-:W-:Y:S01]  /*1490*/  ISETP.GE.AND P0, PT, R15, RZ, PT ;  /* 0x000000ff0f00720c */ /* 0x000fe20003f06270 */
[----:B------:R-:W-:Y:S01]  /*14a0*/  @!P4 IMAD.IADD R38, R38, 0x1, -R47 ;  /* 0x000000012626c824 */ /* 0x000fe200078e0a2f */
[----:B------:R-:W-:Y:S02]  /*14b0*/  LOP3.LUT R33, R3, 0x1c, RZ, 0xfc, !PT ;  /* 0x0000001c03217812 */ /* 0x000fe400078efcff */
[----:B------:R-:W-:Y:S02]  /*14c0*/  PLOP3.LUT P2, PT, PT, PT, UP1, 0x80, 0x8 ;  /* 0x000000000008781c */ /* 0x000fe40003f4f018 */
[----:B------:R-:W-:Y:S02]  /*14d0*/  IADD3 R32, P4, PT, R34, R48, RZ ;  /* 0x0000003022207210 */ /* 0x000fe40007f9e0ff */
[----:B------:R-:W-:-:S02]  /*14e0*/  ISETP.LT.AND P2, PT, R33, UR10, P2 ;  /* 0x0000000a21007c0c */ /* 0x000fc40009741270 */
[----:B------:R-:W-:Y:S01]  /*14f0*/  LEA.HI.X.SX32 R33, R34, R49, 0x1, P4 ;  /* 0x0000003122217211 */ /* 0x000fe200020f0eff */
[C---:B------:R-:W-:Y:S01]  /*1500*/  IMAD R52, R47.reuse, R52, R60 ;  /* 0x000000342f347224 */ /* 0x040fe200078e023c */
[----:B------:R-:W-:Y:S01]  /*1510*/  ISETP.GT.U32.AND P4, PT, R47, R44, PT ;  /* 0x0000002c2f00720c */ /* 0x000fe20003f84070 */
[----:B------:R-:W-:Y:S01]  /*1520*/  @!P1 IMAD.MOV R38, RZ, RZ, -R38 ;  /* 0x000000ffff269224 */ /* 0x000fe200078e0a26 */
[----:B------:R-:W-:Y:S01]  /*1530*/  ISETP.NE.AND P3, PT, R27, RZ, PT ;  /* 0x000000ff1b00720c */ /* 0x000fe20003f65270 */
[----:B------:R-:W-:Y:S01]  /*1540*/  @!P5 IMAD.IADD R36, R36, 0x1, -R47 ;  /* 0x000000012424d824 */ /* 0x000fe200078e0a2f */
[----:B------:R-:W-:Y:S02]  /*1550*/  LOP3.LUT R68, RZ, R27, RZ, 0x33, !PT ;  /* 0x0000001bff447212 */ /* 0x000fe400078e33ff */
[----:B------:R-:W-:Y:S01]  /*1560*/  ISETP.GT.U32.AND P1, PT, R47, R52, PT ;  /* 0x000000342f00720c */ /* 0x000fe20003f24070 */
[----:B------:R-:W-:Y:S01]  /*1570*/  @!P0 IMAD.MOV R36, RZ, RZ, -R36 ;  /* 0x000000ffff248224 */ /* 0x000fe200078e0a24 */
[----:B------:R-:W-:-:S02]  /*1580*/  SEL R35, R68, R38, !P3 ;  /* 0x0000002644237207 */ /* 0x000fc40005800000 */
[----:B------:R-:W-:Y:S02]  /*1590*/  LOP3.LUT R27, R0, 0x3f, RZ, 0xc0, !PT ;  /* 0x0000003f001b7812 */ /* 0x000fe400078ec0ff */
[----:B------:R-:W-:Y:S01]  /*15a0*/  PLOP3.LUT P5, PT, PT, PT, UP1, 0x80, 0x8 ;  /* 0x000000000008781c */ /* 0x000fe20003faf018 */
[----:B------:R-:W-:Y:S01]  /*15b0*/  IMAD R35, R35, UR4, RZ ;  /* 0x0000000423237c24 */ /* 0x000fe2000f8e02ff */
[----:B------:R-:W-:Y:S02]  /*15c0*/  PRMT R62, RZ, 0x7610, R62 ;  /* 0x00007610ff3e7816 */ /* 0x000fe4000000003e */
[----:B------:R-:W-:Y:S01]  /*15d0*/  SEL R38, R68, R36, !P3 ;  /* 0x0000002444267207 */ /* 0x000fe20005800000 */
[--C-:B------:R-:W-:Y:S01]  /*15e0*/  @!P4 IMAD.IADD R44, R44, 0x1, -R47.reuse ;  /* 0x000000012c2cc824 */ /* 0x100fe200078e0a2f */
[----:B------:R-:W-:Y:S02]  /*15f0*/  ISETP.LT.AND P0, PT, R27, UR10, P5 ;  /* 0x0000000a1b007c0c */ /* 0x000fe4000af01270 */
[----:B------:R-:W-:Y:S01]  /*1600*/  IADD3 R34, P5, PT, R35, R50, RZ ;  /* 0x0000003223227210 */ /* 0x000fe20007fbe0ff */
[----:B------:R-:W-:Y:S01]  /*1610*/  IMAD R38, R38, UR4, RZ ;  /* 0x0000000426267c24 */ /* 0x000fe2000f8e02ff */
[----:B------:R-:W5:Y:S01]  /*1620*/  @P2 LDG.E.U8 R62, desc[UR26][R32.64] ;  /* 0x0000001a203e2981 */ /* 0x000f62000c1e1100 */
[----:B------:R-:W-:Y:S01]  /*1630*/  LOP3.LUT R27, R3, 0x24, RZ, 0xfc, !PT ;  /* 0x00000024031b7812 */ /* 0x000fe200078efcff */
[----:B------:R-:W-:Y:S01]  /*1640*/  @!P1 IMAD.IADD R52, R52, 0x1, -R47 ;  /* 0x0000000134349824 */ /* 0x000fe200078e0a2f */
[----:B------:R-:W-:-:S02]  /*1650*/  PLOP3.LUT P2, PT, PT, PT, UP1, 0x80, 0x8 ;  /* 0x000000000008781c */ /* 0x000fc40003f4f018 */
[----:B------:R-:W-:Y:S02]  /*1660*/  ISETP.GT.U32.AND P4, PT, R47, R44, PT ;  /* 0x0000002c2f00720c */ /* 0x000fe40003f84070 */
[----:B------:R-:W-:Y:S02]  /*1670*/  LOP3.LUT R37, R3, 0x2c, RZ, 0xfc, !PT ;  /* 0x0000002c03257812 */ /* 0x000fe400078efcff */
[----:B------:R-:W-:Y:S02]  /*1680*/  PLOP3.LUT P1, PT, PT, PT, UP1, 0x80, 0x8 ;  /* 0x000000000008781c */ /* 0x000fe40003f2f018 */
[----:B------:R-:W-:Y:S02]  /*1690*/  LEA.HI.X.SX32 R35, R35, R51, 0x1, P5 ;  /* 0x0000003323237211 */ /* 0x000fe400028f0eff */
[----:B------:R-:W-:Y:S02]  /*16a0*/  IADD3 R36, P5, PT, R38, R50, RZ ;  /* 0x0000003226247210 */ /* 0x000fe40007fbe0ff */
[----:B------:R-:W-:-:S02]  /*16b0*/  ISETP.LT.AND P2, PT, R27, UR10, P2 ;  /* 0x0000000a1b007c0c */ /* 0x000fc40009741270 */
[----:B------:R-:W-:Y:S02]  /*16c0*/  ISETP.LT.AND P1, PT, R37, UR10, P1 ;  /* 0x0000000a25007c0c */ /* 0x000fe40008f21270 */
[----:B------:R-:W-:Y:S02]  /*16d0*/  LEA.HI.X.SX32 R37, R38, R51, 0x1, P5 ;  /* 0x0000003326257211 */ /* 0x000fe400028f0eff */
[----:B------:R-:W-:Y:S02]  /*16e0*/  IADD3 R38, P5, PT, R42, R48, RZ ;  /* 0x000000302a267210 */ /* 0x000fe40007fbe0ff */
[----:B------:R-:W-:Y:S01]  /*16f0*/  PRMT R60, RZ, 0x7610, R60 ;  /* 0x00007610ff3c7816 */ /* 0x000fe2000000003c */
[----:B------:R-:W-:Y:S01]  /*1700*/  @!P4 IMAD.IADD R44, R44, 0x1, -R47 ;  /* 0x000000012c2cc824 */ /* 0x000fe200078e0a2f */
[----:B------:R-:W-:Y:S02]  /*1710*/  LEA.HI.X.SX32 R39, R42, R49, 0x1, P5 ;  /* 0x000000312a277211 */ /* 0x000fe400028f0eff */
[----:B------:R-:W-:-:S02]  /*1720*/  ISETP.GE.AND P4, PT, R21, RZ, PT ;  /* 0x000000ff1500720c */ /* 0x000fc40003f86270 */
[CC--:B------:R-:W-:Y:S01]  /*1730*/  IADD3 R42, P5, PT, R58.reuse, R48.reuse, RZ ;  /* 0x000000303a2a7210 */ /* 0x0c0fe20007fbe0ff */
[----:B------:R-:W5:Y:S01]  /*1740*/  @P2 LDG.E.U8 R60, desc[UR26][R38.64] ;  /* 0x0000001a263c2981 */ /* 0x000f62000c1e1100 */
[----:B------:R-:W-:Y:S02]  /*1750*/  LOP3.LUT R27, R3, 0x34, RZ, 0xfc, !PT ;  /* 0x00000034031b7812 */ /* 0x000fe400078efcff */
[----:B------:R-:W-:Y:S02]  /*1760*/  PLOP3.LUT P2, PT, PT, PT, UP1, 0x80, 0x8 ;  /* 0x000000000008781c */ /* 0x000fe40003f4f018 */
[----:B------:R-:W-:Y:S02]  /*1770*/  LEA.HI.X.SX32 R43, R58, R49, 0x1, P5 ;  /* 0x000000313a2b7211 */ /* 0x000fe400028f0eff */
[----:B------:R-:W-:Y:S02]  /*1780*/  PRMT R58, RZ, 0x7610, R58 ;  /* 0x00007610ff3a7816 */ /* 0x000fe4000000003a */
[----:B------:R-:W-:Y:S01]  /*1790*/  ISETP.LT.AND P2, PT, R27, UR10, P2 ;  /* 0x0000000a1b007c0c */ /* 0x000fe20009741270 */
[----:B------:R-:W-:Y:S01]  /*17a0*/  IMAD.MOV.U32 R27, RZ, RZ, R44 ;  /* 0x000000ffff1b7224 */ /* 0x000fe200078e002c */
[----:B------:R-:W-:-:S02]  /*17b0*/  IADD3 R44, P5, PT, R46, R48, RZ ;  /* 0x000000302e2c7210 */ /* 0x000fc40007fbe0ff */
[----:B------:R-:W5:Y:S01]  /*17c0*/  @P1 LDG.E.U8 R58, desc[UR26][R42.64] ;  /* 0x0000001a2a3a1981 */ /* 0x000f62000c1e1100 */
[----:B------:R-:W-:Y:S01]  /*17d0*/  @!P4 IMAD.MOV R27, RZ, RZ, -R27 ;  /* 0x000000ffff1bc224 */ /* 0x000fe200078e0a1b */
[----:B------:R-:W-:Y:S02]  /*17e0*/  ISETP.GT.U32.AND P1, PT, R47, R52, PT ;  /* 0x000000342f00720c */ /* 0x000fe40003f24070 */
[----:B------:R-:W-:Y:S02]  /*17f0*/  PRMT R64, RZ, 0x7610, R64 ;  /* 0x00007610ff407816 */ /* 0x000fe40000000040 */
[----:B------:R-:W-:Y:S02]  /*1800*/  LEA.HI.X.SX32 R45, R46, R49, 0x1, P5 ;  /* 0x000000312e2d7211 */ /* 0x000fe400028f0eff */
[----:B------:R-:W-:-:S03]  /*1810*/  SEL R27, R68, R27, !P3 ;  /* 0x0000001b441b7207 */ /* 0x000fc60005800000 */
[----:B------:R-:W5:Y:S01]  /*1820*/  @P2 LDG.E.U8 R64, desc[UR26][R44.64] ;  /* 0x0000001a2c402981 */ /* 0x000f62000c1e1100 */
[----:B------:R-:W-:Y:S01]  /*1830*/  ISETP.GE.AND P2, PT, R24, RZ, PT ;  /* 0x000000ff1800720c */ /* 0x000fe20003f46270 */
[----:B------:R-:W-:Y:S02]  /*1840*/  IMAD R27, R27, UR4, RZ ;  /* 0x000000041b1b7c24 */ /* 0x000fe4000f8e02ff */
[----:B------:R-:W-:-:S03]  /*1850*/  @!P1 IMAD.IADD R52, R52, 0x1, -R47 ;  /* 0x0000000134349824 */ /* 0x000fc600078e0a2f */
[----:B------:R-:W-:-:S04]  /*1860*/  IADD3 R46, P1, PT, R27, R50, RZ ;  /* 0x000000321b2e7210 */ /* 0x000fc80007f3e0ff */
[----:B------:R-:W-:Y:S02]  /*1870*/  LEA.HI.X.SX32 R47, R27, R51, 0x1, P1 ;  /* 0x000000331b2f7211 */ /* 0x000fe400008f0eff */
[----:B------:R-:W-:Y:S02]  /*1880*/  PLOP3.LUT P1, PT, PT, PT, UP1, 0x80, 0x8 ;  /* 0x000000000008781c */ /* 0x000fe40003f2f018 */
[----:B------:R-:W-:Y:S01]  /*1890*/  LOP3.LUT R27, R3, 0x3c, RZ, 0xfc, !PT ;  /* 0x0000003c031b7812 */ /* 0x000fe200078efcff */
[----:B------:R-:W-:Y:S02]  /*18a0*/  IMAD R53, R53, 0x4, R70 ;  /* 0x0000000435357824 */ /* 0x000fe400078e0246 */
[----:B------:R-:W-:Y:S01]  /*18b0*/  @!P2 IMAD.MOV R52, RZ, RZ, -R52 ;  /* 0x000000ffff34a224 */ /* 0x000fe200078e0a34 */
[----:B------:R-:W-:Y:S02]  /*18c0*/  ISETP.LT.AND P1, PT, R27, UR10, P1 ;  /* 0x0000000a1b007c0c */ /* 0x000fe40008f21270 */
[----:B------:R-:W-:-:S02]  /*18d0*/  IADD3 R48, P2, PT, R53, R48, RZ ;  /* 0x0000003035307210 */ /* 0x000fc40007f5e0ff */
[----:B------:R-:W-:Y:S02]  /*18e0*/  SEL R52, R68, R52, !P3 ;  /* 0x0000003444347207 */ /* 0x000fe40005800000 */
[----:B------:R-:W-:Y:S02]  /*18f0*/  PRMT R68, RZ, 0x7610, R68 ;  /* 0x00007610ff447816 */ /* 0x000fe40000000044 */
[----:B------:R-:W-:Y:S01]  /*1900*/  LEA.HI.X.SX32 R49, R53, R49, 0x1, P2 ;  /* 0x0000003135317211 */ /* 0x000fe200010f0eff */
[----:B------:R-:W-:Y:S01]  /*1910*/  IMAD R52, R52, UR4, RZ ;  /* 0x0000000434347c24 */ /* 0x000fe2000f8e02ff */
[----:B------:R-:W-:-:S03]  /*1920*/  PRMT R69, RZ, 0x7610, R69 ;  /* 0x00007610ff457816 */ /* 0x000fc60000000045 */
[----:B------:R-:W5:Y:S01]  /*1930*/  @P1 LDG.E.U8 R68, desc[UR26][R48.64] ;  /* 0x0000001a30441981 */ /* 0x000f62000c1e1100 */
[C---:B------:R-:W-:Y:S02]  /*1940*/  IADD3 R50, P1, PT, R52.reuse, R50, RZ ;  /* 0x0000003234327210 */ /* 0x040fe40007f3e0ff */
[----:B------:R-:W-:Y:S01]  /*1950*/  PRMT R67, RZ, 0x7610, R67 ;  /* 0x00007610ff437816 */ /* 0x000fe20000000043 */
[----:B------:R-:W5:Y:S01]  /*1960*/  @P0 LDG.E.U8 R69, desc[UR26][R34.64] ;  /* 0x0000001a22450981 */ /* 0x000f62000c1e1100 */
[----:B------:R-:W-:Y:S02]  /*1970*/  PRMT R66, RZ, 0x7610, R66 ;  /* 0x00007610ff427816 */ /* 0x000fe40000000042 */
[----:B------:R-:W-:Y:S02]  /*1980*/  PRMT R70, RZ, 0x7610, R70 ;  /* 0x00007610ff467816 */ /* 0x000fe40000000046 */
[----:B------:R-:W-:Y:S01]  /*1990*/  LEA.HI.X.SX32 R51, R52, R51, 0x1, P1 ;  /* 0x0000003334337211 */ /* 0x000fe200008f0eff */
[----:B------:R-:W5:Y:S04]  /*19a0*/  @P0 LDG.E.U8 R67, desc[UR26][R36.64] ;  /* 0x0000001a24430981 */ /* 0x000f68000c1e1100 */
[----:B------:R-:W5:Y:S04]  /*19b0*/  @P0 LDG.E.U8 R66, desc[UR26][R46.64] ;  /* 0x0000001a2e420981 */ /* 0x000f68000c1e1100 */
[----:B------:R-:W5:Y:S01]  /*19c0*/  @P0 LDG.E.U8 R70, desc[UR26][R50.64] ;  /* 0x0000001a32460981 */ /* 0x000f62000c1e1100 */
[----:B------:R-:W-:-:S04]  /*19d0*/  SHF.R.S32.HI R52, RZ, 0x7, R0 ;  /* 0x00000007ff347819 */ /* 0x000fc80000011400 */
[----:B------:R-:W-:Y:S01]  /*19e0*/  SGXT R52, R52, 0x1 ;  /* 0x000000013434781a */ /* 0x000fe20000000200 */
[----:B------:R-:W-:-:S04]  /*19f0*/  @!UP2 UIADD3 UR4, UPT, UPT, -UR8, 0x100000, URZ ;  /* 0x001000000804a890 */ /* 0x000fc8000fffe1ff */
[----:B------:R-:W-:Y:S02]  /*1a00*/  @!UP2 USHF.L.U32 UR5, UR4, 0xb, URZ ;  /* 0x0000000b0405a899 */ /* 0x000fe400080006ff */
[----:B------:R-:W-:Y:S01]  /*1a10*/  @!UP2 USHF.L.U32 UR4, UR4, 0x1, URZ ;  /* 0x000000010404a899 */ /* 0x000fe200080006ff */
[----:B------:R-:W-:Y:S01]  /*1a20*/  LOP3.LUT R53, R52, 0x90, RZ, 0xc0, !PT ;  /* 0x0000009034357812 */ /* 0x000fe200078ec0ff */
[----:B------:R-:W-:-:S03]  /*1a30*/  VOTEU.ALL UP1, P6 ;  /* 0x0000000000ff7886 */ /* 0x000fc60003020000 */
[----:B------:R-:W-:-:S04]  /*1a40*/  LOP3.LUT R52, R53, 0x7f, R0, 0x78, !PT ;  /* 0x0000007f35347812 */ /* 0x000fc800078e7800 */
[----:B------:R-:W-:-:S03]  /*1a50*/  LOP3.LUT R53, R52, 0x20, RZ, 0x3c, !PT ;  /* 0x0000002034357812 */ /* 0x000fc600078e3cff */
[----:B------:R0:W1:Y:S01]  /*1a60*/  @!UP1 SYNCS.EXCH.64 URZ, [UR13+0x2808], UR4 ;  /* 0x002808040dff95b2 */ /* 0x0000620008000100 */
[----:B--2---:R0:W-:Y:S04]  /*1a70*/  STS.U8 [R52+UR13], R63 ;  /* 0x0000003f34007988 */ /* 0x0041e8000800000d */
[----:B---3--:R0:W-:Y:S04]  /*1a80*/  STS.U8 [R52+UR13+0x400], R61 ;  /* 0x0004003d34007988 */ /* 0x0081e8000800000d */
[----:B----4-:R0:W-:Y:S04]  /*1a90*/  STS.U8 [R52+UR13+0x200], R65 ;  /* 0x0002004134007988 */ /* 0x0101e8000800000d */
[----:B-----5:R0:W-:Y:S04]  /*1aa0*/  STS.U8 [R52+UR13+0x600], R71 ;  /* 0x0006004734007988 */ /* 0x0201e8000800000d */
[----:B------:R0:W-:Y:S04]  /*1ab0*/  STS.U8 [R52+UR13+0xa00], R41 ;  /* 0x000a002934007988 */ /* 0x0001e8000800000d */
[----:B------:R0:W-:Y:S04]  /*1ac0*/  STS.U8 [R52+UR13+0xc00], R55 ;  /* 0x000c003734007988 */ /* 0x0001e8000800000d */
[----:B------:R0:W-:Y:S01]  /*1ad0*/  STS.U8 [R52+UR13+0xe00], R57 ;  /* 0x000e003934007988 */ /* 0x0001e2000800000d */
[----:B------:R-:W-:-:S04]  /*1ae0*/  UISETP.NE.U32.AND UP1, UPT, UR9, URZ, UPT ;  /* 0x000000ff0900728c */ /* 0x000fc8000bf25070 */
[----:B------:R-:W-:Y:S01]  /*1af0*/  UISETP.LT.OR UP2, UPT, UR33, 0x40, UP1 ;  /* 0x000000402100788c */ /* 0x000fe20008f41670 */
[----:B------:R0:W-:Y:S04]  /*1b00*/  STS.U8 [R52+UR13+0x800], R59 ;  /* 0x0008003b34007988 */ /* 0x0001e8000800000d */
        /* <DEDUP_REMOVED lines=11> */
[----:B------:R0:W-:Y:S01]  /*1bc0*/  STS.U8 [R53+UR13+0x2300], R70 ;  /* 0x0023004635007988 */ /* 0x0001e2000800000d */
[----:B-1----:R1:W-:Y:S06]  /*1bd0*/  MEMBAR.ALL.CTA ;  /* 0x0000000000007992 */ /* 0x0023ec0000008000 */
[----:B-1----:R-:W1:Y:S01]  /*1be0*/  FENCE.VIEW.ASYNC.S ;  /* 0x00000000000073c6 */ /* 0x002e620000000000 */
[----:B------:R-:W-:Y:S01]  /*1bf0*/  UISETP.GE.AND UP3, UPT, UR33, 0x80, UPT ;  /* 0x000000802100788c */ /* 0x000fe2000bf66270 */
[----:B-1----:R-:W-:Y:S06]  /*1c00*/  BAR.SYNC.DEFER_BLOCKING 0x0 ;  /* 0x0000000000007b1d */ /* 0x002fec0000010000 */
[----:B------:R-:W-:Y:S05]  /*1c10*/  BRA.U UP2, `(.L_x_6) ;  /* 0x0000000102687547 */ /* 0x000fea000b800000 */
[----:B0-----:R-:W-:Y:S02]  /*1c20*/  UIADD3 UR4, UPT, UPT, UR13, 0x2000, URZ ;  /* 0x000020000d047890 */ /* 0x001fe4000fffe0ff */
[----:B------:R-:W-:Y:S02]  /*1c30*/  USHF.R.U32.HI UR6, URZ, 0x4, UR13 ;  /* 0x00000004ff067899 */ /* 0x000fe4000801160d */
[----:B------:R-:W-:Y:S02]  /*1c40*/  USHF.R.U32.HI UR4, URZ, 0x4, UR4 ;  /* 0x00000004ff047899 */ /* 0x000fe40008011604 */
[----:B------:R-:W-:Y:S02]  /*1c50*/  USGXT.U32 UR6, UR6, 0xe ;  /* 0x0000000e0606789a */ /* 0x000fe40008000000 */
[----:B------:R-:W-:Y:S01]  /*1c60*/  USGXT.U32 UR8, UR4, 0xe ;  /* 0x0000000e0408789a */ /* 0x000fe20008000000 */
[----:B------:R-:W-:Y:S01]  /*1c70*/  UMOV UR16, 0xffffff80 ;  /* 0xffffff8000107882 */ /* 0x000fe20000000000 */
[----:B------:R-:W-:Y:S01]  /*1c80*/  UMOV UR17, 0x7fffbfdf ;  /* 0x7fffbfdf00117882 */ /* 0x000fe20000000000 */
[----:B------:R-:W-:Y:S01]  /*1c90*/  UMOV UR18, 0xfffffffe ;  /* 0xfffffffe00127882 */ /* 0x000fe20000000000 */
[----:B------:R-:W-:Y:S01]  /*1ca0*/  UMOV UR19, 0x7fffbfdf ;  /* 0x7fffbfdf00137882 */ /* 0x000fe20000000000 */
[----:B------:R-:W-:Y:S01]  /*1cb0*/  UMOV UR7, URZ ;  /* 0x000000ff00077c82 */ /* 0x000fe20008000000 */
[----:B------:R-:W-:Y:S01]  /*1cc0*/  UMOV UR9, URZ ;  /* 0x000000ff00097c82 */ /* 0x000fe20008000000 */
[----:B------:R-:W-:-:S02]  /*1cd0*/  UIADD3.64 UR16, UPT, UPT, UR6, -UR16, URZ ;  /* 0x8000001006107297 */ /* 0x000fc4000fffe0ff */
[----:B------:R-:W-:Y:S01]  /*1ce0*/  UIADD3.64 UR18, UPT, UPT, UR8, -UR18, URZ ;  /* 0x8000001208127297 */ /* 0x000fe2000fffe0ff */
[----:B------:R-:W-:Y:S01]  /*1cf0*/  UMOV UR20, 0x0 ;  /* 0x0000000000147882 */ /* 0x000fe20000000000 */
[----:B------:R-:W-:Y:S01]  /*1d00*/  UMOV UR21, 0x4048010 ;  /* 0x0404801000157882 */ /* 0x000fe20000000000 */
[----:B------:R-:W-:Y:S01]  /*1d10*/  UMOV UR4, UR11 ;  /* 0x0000000b00047c82 */ /* 0x000fe20008000000 */
[----:B------:R-:W-:Y:S01]  /*1d20*/  UMOV UR5, URZ ;  /* 0x000000ff00057c82 */ /* 0x000fe20008000000 */
[----:B------:R-:W-:Y:S01]  /*1d30*/  UMOV UR7, 0x80004020 ;  /* 0x8000402000077882 */ /* 0x000fe20000000000 */
[----:B------:R-:W-:Y:S01]  /*1d40*/  UMOV UR9, 0x80004020 ;  /* 0x8000402000097882 */ /* 0x000fe20000000000 */
[----:B------:R-:W-:Y:S01]  /*1d50*/  UMOV UR22, 0x0 ;  /* 0x0000000000167882 */ /* 0x000fe20000000000 */
[----:B------:R-:W-:Y:S01]  /*1d60*/  UMOV UR23, 0x4048010 ;  /* 0x0404801000177882 */ /* 0x000fe20000000000 */
[----:B------:R-:W-:Y:S01]  /*1d70*/  UMOV UR4, UR4 ;  /* 0x0000000400047c82 */ /* 0x000fe20008000000 */
[----:B------:R1:W-:Y:S01]  /*1d80*/  UTCQMMA gdesc[UR6], gdesc[UR8], tmem[UR12], tmem[UR20], idesc[UR21], !UPT ;  /* 0x00ff1408060075ea */ /* 0x0003e2000f80030c */
[----:B------:R1:W-:Y:S01]  /*1d90*/  UTCQMMA gdesc[UR16], gdesc[UR18], tmem[UR12], tmem[UR22], idesc[UR23], UPT ;  /* 0x00ff1612100075ea */ /* 0x0003e2000b80030c */
[----:B------:R1:W-:Y:S01]  /*1da0*/  UTCBAR [UR4], URZ ;  /* 0x000000ff040073e9 */ /* 0x0003e200080000ff */
[----:B------:R-:W-:Y:S01]  /*1db0*/  NOP ;  /* 0x0000000000007918 */ /* 0x000fe20000000000 */
.L_x_6:
[----:B01----:R-:W-:Y:S01]  /*1dc0*/  UMOV UR4, URZ ;  /* 0x000000ff00047c82 */ /* 0x003fe20008000000 */
[----:B------:R-:W-:Y:S05]  /*1dd0*/  BRA.U !UP3, `(.L_x_7) ;  /* 0x0000000d0b3c7547 */ /* 0x000fea000b800000 */
[----:B------:R-:W-:Y:S01]  /*1de0*/  USHF.R.S32.HI UR4, URZ, 0x1f, UR33 ;  /* 0x0000001fff047899 */ /* 0x000fe20008011421 */
[----:B------:R-:W-:Y:S01]  /*1df0*/  IMAD.MOV.U32 R40, RZ, RZ, RZ ;  /* 0x000000ffff287224 */ /* 0x000fe200078e00ff */
[----:B------:R-:W0:Y:S02]  /*1e00*/  LDCU.64 UR28, c[0x0][0x3a8] ;  /* 0x00007500ff1c77ac */ /* 0x000e240008000a00 */
[----:B------:R-:W-:Y:S02]  /*1e10*/  ULEA.HI UR4, UR4, UR33, URZ, 0x6 ;  /* 0x0000002104047291 */ /* 0x000fe4000f8f30ff */
[----:B------:R-:W-:Y:S02]  /*1e20*/  UIADD3 UR5, UPT, UPT, UR13, 0x1000, URZ ;  /* 0x000010000d057890 */ /* 0x000fe4000fffe0ff */
[----:B------:R-:W-:Y:S02]  /*1e30*/  UIADD3 UR6, UPT, UPT, UR13, 0x2400, URZ ;  /* 0x000024000d067890 */ /* 0x000fe4000fffe0ff */
[----:B------:R-:W-:-:S02]  /*1e40*/  USHF.R.S32.HI UR4, URZ, 0x6, UR4 ;  /* 0x00000006ff047899 */ /* 0x000fc40008011404 */
[----:B------:R-:W-:Y:S02]  /*1e50*/  USHF.R.U32.HI UR5, URZ, 0x4, UR5 ;  /* 0x00000004ff057899 */ /* 0x000fe40008011605 */
[----:B------:R-:W-:Y:S02]  /*1e60*/  USHF.R.U32.HI UR8, URZ, 0x4, UR6 ;  /* 0x00000004ff087899 */ /* 0x000fe40008011606 */
[----:B------:R-:W-:Y:S02]  /*1e70*/  UISETP.LT.AND UP2, UPT, UR4, 0x2, UPT ;  /* 0x000000020400788c */ /* 0x000fe4000bf41270 */
[----:B------:R-:W-:Y:S02]  /*1e80*/  USGXT.U32 UR6, UR5, 0xe ;  /* 0x0000000e0506789a */ /* 0x000fe40008000000 */
[----:B------:R-:W-:Y:S02]  /*1e90*/  USGXT.U32 UR8, UR8, 0xe ;  /* 0x0000000e0808789a */ /* 0x000fe40008000000 */
[----:B------:R-:W-:Y:S01]  /*1ea0*/  USEL UR4, UR4, 0x2, !UP2 ;  /* 0x0000000204047887 */ /* 0x000fe2000d000000 */
[----:B------:R-:W-:Y:S01]  /*1eb0*/  UMOV UR16, 0xffffff80 ;  /* 0xffffff8000107882 */ /* 0x000fe20000000000 */
[----:B------:R-:W-:Y:S01]  /*1ec0*/  UMOV UR17, 0x7fffbfdf ;  /* 0x7fffbfdf00117882 */ /* 0x000fe20000000000 */
[----:B------:R-:W-:Y:S01]  /*1ed0*/  UMOV UR18, 0xfffffffe ;  /* 0xfffffffe00127882 */ /* 0x000fe20000000000 */
[----:B------:R-:W-:Y:S01]  /*1ee0*/  UMOV UR19, 0x7fffbfdf ;  /* 0x7fffbfdf00137882 */ /* 0x000fe20000000000 */
[----:B------:R-:W-:Y:S01]  /*1ef0*/  UMOV UR7, URZ ;  /* 0x000000ff00077c82 */ /* 0x000fe20008000000 */
[----:B------:R-:W-:Y:S01]  /*1f00*/  UMOV UR9, URZ ;  /* 0x000000ff00097c82 */ /* 0x000fe20008000000 */
[----:B0-----:R-:W-:-:S02]  /*1f10*/  USHF.L.U32 UR28, UR28, 0x6, URZ ;  /* 0x000000061c1c7899 */ /* 0x001fc400080006ff */
[----:B------:R-:W-:Y:S02]  /*1f20*/  USHF.L.U32 UR29, UR29, 0x6, URZ ;  /* 0x000000061d1d7899 */ /* 0x000fe400080006ff */
[----:B------:R-:W-:Y:S02]  /*1f30*/  UIADD3 UR31, UPT, UPT, UR10, -0x40, URZ ;  /* 0xffffffc00a1f7890 */ /* 0x000fe4000fffe0ff */
[----:B------:R-:W-:Y:S02]  /*1f40*/  UIADD3.64 UR16, UPT, UPT, UR6, -UR16, URZ ;  /* 0x8000001006107297 */ /* 0x000fe4000fffe0ff */
[----:B------:R-:W-:Y:S02]  /*1f50*/  UIADD3.64 UR18, UPT, UPT, UR8, -UR18, URZ ;  /* 0x8000001208127297 */ /* 0x000fe4000fffe0ff */
[----:B------:R-:W-:Y:S01]  /*1f60*/  UIADD3 UR30, UPT, UPT, UR4, -0x1, URZ ;  /* 0xffffffff041e7890 */ /* 0x000fe2000fffe0ff */
[----:B------:R-:W-:Y:S01]  /*1f70*/  UMOV UR15, UR11 ;  /* 0x0000000b000f7c82 */ /* 0x000fe20008000000 */
[----:B------:R-:W-:Y:S01]  /*1f80*/  UMOV UR32, 0x1 ;  /* 0x0000000100207882 */ /* 0x000fe20000000000 */
[----:B------:R-:W-:-:S09]  /*1f90*/  UMOV UR5, URZ ;  /* 0x000000ff00057c82 */ /* 0x000fd20008000000 */
.L_x_10:
[----:B------:R-:W-:Y:S01]  /*1fa0*/  IMAD.U32 R40, R40, -0x80000000, RZ ;  /* 0x8000000028287824 */ /* 0x000fe200078e00ff */
[----:B------:R-:W-:Y:S02]  /*1fb0*/  USHF.R.S32.HI UR10, URZ, 0x1f, UR29 ;  /* 0x0000001fff0a7899 */ /* 0x000fe4000801141d */
[----:B------:R-:W-:Y:S01]  /*1fc0*/  IADD3 R36, P4, PT, R36, UR29, RZ ;  /* 0x0000001d24247c10 */ /* 0x000fe2000ff9e0ff */
[----:B------:R-:W-:Y:S01]  /*1fd0*/  USHF.R.S32.HI UR4, URZ, 0x1f, UR28 ;  /* 0x0000001fff047899 */ /* 0x000fe2000801141c */
[----:B0-----:R-:W0:Y:S01]  /*1fe0*/  SYNCS.PHASECHK.TRANS64.TRYWAIT P6, [UR15], R40 ;  /* 0x00000028ff0075a7 */ /* 0x001e2200080c110f */
[----:B------:R-:W-:Y:S02]  /*1ff0*/  IADD3 R46, P3, PT, R46, UR29, RZ ;  /* 0x0000001d2e2e7c10 */ /* 0x000fe4000ff7e0ff */
[----:B------:R-:W-:Y:S02]  /*2000*/  IADD3.X R37, PT, PT, R37, UR10, RZ, P4, !PT ;  /* 0x0000000a25257c10 */ /* 0x000fe4000a7fe4ff */
[----:B------:R-:W-:-:S02]  /*2010*/  IADD3 R18, P4, PT, R18, UR28, RZ ;  /* 0x0000001c12127c10 */ /* 0x000fc4000ff9e0ff */
[----:B------:R-:W-:Y:S02]  /*2020*/  IADD3.X R47, PT, PT, R47, UR10, RZ, P3, !PT ;  /* 0x0000000a2f2f7c10 */ /* 0x000fe40009ffe4ff */
[----:B------:R-:W-:Y:S02]  /*2030*/  IADD3.X R19, PT, PT, R19, UR4, RZ, P4, !PT ;  /* 0x0000000413137c10 */ /* 0x000fe4000a7fe4ff */
[----:B------:R-:W-:Y:S02]  /*2040*/  IADD3 R34, P2, PT, R34, UR29, RZ ;  /* 0x0000001d22227c10 */ /* 0x000fe4000ff5e0ff */
[----:B------:R-:W-:Y:S02]  /*2050*/  IADD3 R44, P3, PT, R44, UR28, RZ ;  /* 0x0000001c2c2c7c10 */ /* 0x000fe4000ff7e0ff */
[----:B------:R-:W-:Y:S02]  /*2060*/  IADD3 R12, P4, PT, R12, UR28, RZ ;  /* 0x0000001c0c0c7c10 */ /* 0x000fe4000ff9e0ff */
[----:B------:R-:W-:-:S02]  /*2070*/  IADD3.X R35, PT, PT, R35, UR10, RZ, P2, !PT ;  /* 0x0000000a23237c10 */ /* 0x000fc400097fe4ff */
        /* <DEDUP_REMOVED lines=11> */
[----:B------:R-:W-:-:S02]  /*2130*/  IADD3 R8, P4, PT, R8, UR28, RZ ;  /* 0x0000001c08087c10 */ /* 0x000fc4000ff9e0ff */
[----:B------:R-:W-:Y:S02]  /*2140*/  LOP3.LUT R41, R3, 0x8, RZ, 0xfc, !PT ;  /* 0x0000000803297812 */ /* 0x000fe400078efcff */
[----:B------:R-:W-:Y:S02]  /*2150*/  IADD3.X R51, PT, PT, R51, UR10, RZ, P5, !PT ;  /* 0x0000000a33337c10 */ /* 0x000fe4000affe4ff */
[----:B------:R-:W-:Y:S02]  /*2160*/  IADD3.X R31, PT, PT, R31, UR4, RZ, P2, !PT ;  /* 0x000000041f1f7c10 */ /* 0x000fe400097fe4ff */
[----:B------:R-:W-:Y:S02]  /*2170*/  IADD3.X R11, PT, PT, R11, UR4, RZ, P3, !PT ;  /* 0x000000040b0b7c10 */ /* 0x000fe40009ffe4ff */
[----:B------:R-:W-:Y:S02]  /*2180*/  IADD3.X R9, PT, PT, R9, UR4, RZ, P4, !PT ;  /* 0x0000000409097c10 */ /* 0x000fe4000a7fe4ff */
[----:B------:R-:W-:-:S02]  /*2190*/  ISETP.GE.AND P1, PT, R41, UR31, PT ;  /* 0x0000001f29007c0c */ /* 0x000fc4000bf26270 */
[----:B------:R-:W-:Y:S02]  /*21a0*/  IADD3 R48, P5, PT, R48, UR28, RZ ;  /* 0x0000001c30307c10 */ /* 0x000fe4000ffbe0ff */
[----:B------:R-:W-:Y:S02]  /*21b0*/  IADD3 R28, P2, PT, R28, UR28, RZ ;  /* 0x0000001c1c1c7c10 */ /* 0x000fe4000ff5e0ff */
[----:B------:R-:W-:Y:S02]  /*21c0*/  IADD3 R22, P3, PT, R22, UR28, RZ ;  /* 0x0000001c16167c10 */ /* 0x000fe4000ff7e0ff */
[----:B------:R-:W-:Y:S02]  /*21d0*/  IADD3 R6, P4, PT, R6, UR28, RZ ;  /* 0x0000001c06067c10 */ /* 0x000fe4000ff9e0ff */
[C---:B------:R-:W-:Y:S02]  /*21e0*/  LOP3.LUT R54, R3.reuse, 0x4, RZ, 0xfc, !PT ;  /* 0x0000000403367812 */ /* 0x040fe400078efcff */
[----:B------:R-:W-:-:S02]  /*21f0*/  LOP3.LUT R41, R3, 0xc, RZ, 0xfc, !PT ;  /* 0x0000000c03297812 */ /* 0x000fc400078efcff */
[----:B------:R-:W-:Y:S02]  /*2200*/  IADD3.X R49, PT, PT, R49, UR4, RZ, P5, !PT ;  /* 0x0000000431317c10 */ /* 0x000fe4000affe4ff */
[----:B------:R-:W-:Y:S02]  /*2210*/  IADD3.X R29, PT, PT, R29, UR4, RZ, P2, !PT ;  /* 0x000000041d1d7c10 */ /* 0x000fe400097fe4ff */
[----:B------:R-:W-:Y:S02]  /*2220*/  IADD3.X R25, PT, PT, R25, UR4, RZ, P3, !PT ;  /* 0x0000000419197c10 */ /* 0x000fe40009ffe4ff */
[----:B------:R-:W-:Y:S02]  /*2230*/  IADD3.X R7, PT, PT, R7, UR4, RZ, P4, !PT ;  /* 0x0000000407077c10 */ /* 0x000fe4000a7fe4ff */
[----:B------:R-:W-:Y:S02]  /*2240*/  ISETP.GE.AND P0, PT, R54, UR31, PT ;  /* 0x0000001f36007c0c */ /* 0x000fe4000bf06270 */
[----:B------:R-:W-:-:S02]  /*2250*/  IADD3 R42, P5, PT, R42, UR28, RZ ;  /* 0x0000001c2a2a7c10 */ /* 0x000fc4000ffbe0ff */
[----:B------:R-:W-:Y:S02]  /*2260*/  ISETP.GE.AND P2, PT, R41, UR31, PT ;  /* 0x0000001f29007c0c */ /* 0x000fe4000bf46270 */
[----:B------:R-:W-:Y:S02]  /*2270*/  IADD3 R20, P3, PT, R20, UR28, RZ ;  /* 0x0000001c14147c10 */ /* 0x000fe4000ff7e0ff */
[----:B------:R-:W-:Y:S02]  /*2280*/  IADD3 R4, P4, PT, R4, UR28, RZ ;  /* 0x0000001c04047c10 */ /* 0x000fe4000ff9e0ff */
[C---:B------:R-:W-:Y:S02]  /*2290*/  LOP3.LUT R41, R3.reuse, 0x10, RZ, 0xfc, !PT ;  /* 0x0000001003297812 */ /* 0x040fe400078efcff */
[----:B------:R-:W-:Y:S02]  /*22a0*/  LOP3.LUT R54, R3, 0x14, RZ, 0xfc, !PT ;  /* 0x0000001403367812 */ /* 0x000fe400078efcff */
[----:B------:R-:W-:-:S02]  /*22b0*/  IADD3.X R43, PT, PT, R43, UR4, RZ, P5, !PT ;  /* 0x000000042b2b7c10 */ /* 0x000fc4000affe4ff */
[----:B------:R-:W-:Y:S02]  /*22c0*/  IADD3.X R23, PT, PT, R23, UR4, RZ, P3, !PT ;  /* 0x0000000417177c10 */ /* 0x000fe40009ffe4ff */
[----:B------:R-:W-:Y:S02]  /*22d0*/  IADD3.X R5, PT, PT, R5, UR4, RZ, P4, !PT ;  /* 0x0000000405057c10 */ /* 0x000fe4000a7fe4ff */
[----:B------:R-:W-:Y:S02]  /*22e0*/  ISETP.GE.AND P3, PT, R41, UR31, PT ;  /* 0x0000001f29007c0c */ /* 0x000fe4000bf66270 */
[----:B------:R-:W-:Y:S02]  /*22f0*/  ISETP.GE.AND P4, PT, R54, UR31, PT ;  /* 0x0000001f36007c0c */ /* 0x000fe4000bf86270 */
[----:B------:R-:W-:Y:S02]  /*2300*/  ISETP.GE.AND P5, PT, R3, UR31, PT ;  /* 0x0000001f03007c0c */ /* 0x000fe4000bfa6270 */
[----:B------:R-:W-:Y:S01]  /*2310*/  PRMT R55, RZ, 0x7610, R55 ;  /* 0x00007610ff377816 */ /* 0x000fe20000000037 */
[----:B0-----:R-:W-:Y:S10]  /*2320*/  @!P6 BRA `(.L_x_8) ;  /* 0x0000000c008ce947 */ /* 0x001ff40003800000 */
.L_x_16:
[C---:B------:R-:W-:Y:S01]  /*2330*/  LOP3.LUT R40, R3.reuse, 0x18, RZ, 0xfc, !PT ;  /* 0x0000001803287812 */ /* 0x040fe200078efcff */
[----:B------:R-:W2:Y:S01]  /*2340*/  @!P5 LDG.E.U8 R55, desc[UR26][R4.64] ;  /* 0x0000001a0437d981 */ /* 0x000ea2000c1e1100 */
[----:B------:R-:W-:Y:S01]  /*2350*/  PRMT R68, RZ, 0x7610, R68 ;  /* 0x00007610ff447816 */ /* 0x000fe20000000044 */
[----:B------:R-:W-:Y:S01]  /*2360*/  @!P0 IMAD.MOV.U32 R41, RZ, RZ, R23 ;  /* 0x000000ffff298224 */ /* 0x000fe200078e0017 */
[----:B------:R-:W-:Y:S01]  /*2370*/  ISETP.GE.AND P5, PT, R40, UR31, PT ;  /* 0x0000001f28007c0c */ /* 0x000fe2000bfa6270 */
[----:B------:R-:W-:Y:S01]  /*2380*/  @!P0 IMAD.MOV.U32 R40, RZ, RZ, R20 ;  /* 0x000000ffff288224 */ /* 0x000fe200078e0014 */
[----:B------:R-:W-:Y:S02]  /*2390*/  LOP3.LUT R54, R3, 0x1c, RZ, 0xfc, !PT ;  /* 0x0000001c03367812 */ /* 0x000fe400078efcff */
[----:B------:R-:W-:Y:S02]  /*23a0*/  PRMT R57, RZ, 0x7610, R57 ;  /* 0x00007610ff397816 */ /* 0x000fe40000000039 */
[----:B------:R0:W3:Y:S01]  /*23b0*/  @!P0 LDG.E.U8 R68, desc[UR26][R40.64] ;  /* 0x0000001a28448981 */ /* 0x0000e2000c1e1100 */
[----:B------:R-:W-:-:S02]  /*23c0*/  ISETP.GE.AND P0, PT, R54, UR31, PT ;  /* 0x0000001f36007c0c */ /* 0x000fc4000bf06270 */
[C---:B------:R-:W-:Y:S01]  /*23d0*/  LOP3.LUT R54, R3.reuse, 0x24, RZ, 0xfc, !PT ;  /* 0x0000002403367812 */ /* 0x040fe200078efcff */
[----:B------:R-:W4:Y:S01]  /*23e0*/  @!P1 LDG.E.U8 R57, desc[UR26][R6.64] ;  /* 0x0000001a06399981 */ /* 0x000f22000c1e1100 */
[----:B------:R-:W-:Y:S02]  /*23f0*/  PRMT R66, RZ, 0x7610, R66 ;  /* 0x00007610ff427816 */ /* 0x000fe40000000042 */
[----:B------:R-:W-:Y:S02]  /*2400*/  ISETP.GE.AND P1, PT, R54, UR31, PT ;  /* 0x0000001f36007c0c */ /* 0x000fe4000bf26270 */
[----:B------:R-:W-:Y:S01]  /*2410*/  LOP3.LUT R54, R3, 0x28, RZ, 0xfc, !PT ;  /* 0x0000002803367812 */ /* 0x000fe200078efcff */
[----:B0-----:R-:W-:Y:S01]  /*2420*/  @!P2 IMAD.MOV.U32 R40, RZ, RZ, R22 ;  /* 0x000000ffff28a224 */ /* 0x001fe200078e0016 */
[----:B------:R-:W-:Y:S01]  /*2430*/  PRMT R59, RZ, 0x7610, R59 ;  /* 0x00007610ff3b7816 */ /* 0x000fe2000000003b */
[----:B------:R-:W-:Y:S01]  /*2440*/  @!P2 IMAD.MOV.U32 R41, RZ, RZ, R25 ;  /* 0x000000ffff29a224 */ /* 0x000fe200078e0019 */
[----:B------:R-:W-:-:S04]  /*2450*/  PRMT R64, RZ, 0x7610, R64 ;  /* 0x00007610ff407816 */ /* 0x000fc80000000040 */
[----:B------:R0:W5:Y:S01]  /*2460*/  @!P2 LDG.E.U8 R66, desc[UR26][R40.64] ;  /* 0x0000001a2842a981 */ /* 0x000162000c1e1100 */
[----:B------:R-:W-:Y:S02]  /*2470*/  ISETP.GE.AND P2, PT, R54, UR31, PT ;  /* 0x0000001f36007c0c */ /* 0x000fe4000bf46270 */
[----:B------:R-:W-:Y:S01]  /*2480*/  PRMT R61, RZ, 0x7610, R61 ;  /* 0x00007610ff3d7816 */ /* 0x000fe2000000003d */
[----:B------:R-:W3:Y:S01]  /*2490*/  @!P4 LDG.E.U8 R64, desc[UR26][R28.64] ;  /* 0x0000001a1c40c981 */ /* 0x000ee2000c1e1100 */
[----:B------:R-:W-:Y:S02]  /*24a0*/  ISETP.GE.AND P4, PT, R26, UR31, PT ;  /* 0x0000001f1a007c0c */ /* 0x000fe4000bf86270 */
[----:B------:R-:W-:Y:S01]  /*24b0*/  PRMT R62, RZ, 0x7610, R62 ;  /* 0x00007610ff3e7816 */ /* 0x000fe2000000003e */
[----:B------:R-:W3:Y:S01]  /*24c0*/  @!P3 LDG.E.U8 R59, desc[UR26][R8.64] ;  /* 0x0000001a083bb981 */ /* 0x000ee2000c1e1100 */
[----:B------:R-:W-:Y:S02]  /*24d0*/  PRMT R67, RZ, 0x7610, R67 ;  /* 0x00007610ff437816 */ /* 0x000fe40000000043 */
[----:B0-----:R-:W-:Y:S01]  /*24e0*/  LOP3.LUT R40, R3, 0x30, RZ, 0xfc, !PT ;  /* 0x0000003003287812 */ /* 0x001fe200078efcff */
[----:B------:R-:W5:Y:S01]  /*24f0*/  @!P5 LDG.E.U8 R61, desc[UR26][R10.64] ;  /* 0x0000001a0a3dd981 */ /* 0x000f62000c1e1100 */
[----:B------:R-:W-:-:S02]  /*2500*/  PRMT R69, RZ, 0x7610, R69 ;  /* 0x00007610ff457816 */ /* 0x000fc40000000045 */
[----:B------:R-:W-:Y:S01]  /*2510*/  ISETP.GE.AND P5, PT, R40, UR31, PT ;  /* 0x0000001f28007c0c */ /* 0x000fe2000bfa6270 */
[----:B------:R-:W5:Y:S01]  /*2520*/  @!P0 LDG.E.U8 R62, desc[UR26][R32.64] ;  /* 0x0000001a203e8981 */ /* 0x000f62000c1e1100 */
[C---:B------:R-:W-:Y:S02]  /*2530*/  LOP3.LUT R40, R3.reuse, 0x34, RZ, 0xfc, !PT ;  /* 0x0000003403287812 */ /* 0x040fe400078efcff */
[----:B------:R-:W-:Y:S01]  /*2540*/  LOP3.LUT R54, R3, 0x2c, RZ, 0xfc, !PT ;  /* 0x0000002c03367812 */ /* 0x000fe200078efcff */
[----:B------:R-:W5:Y:S01]  /*2550*/  @!P2 LDG.E.U8 R67, desc[UR26][R12.64] ;  /* 0x0000001a0c43a981 */ /* 0x000f62000c1e1100 */
[----:B------:R-:W-:Y:S02]  /*2560*/  ISETP.GE.AND P0, PT, R40, UR31, PT ;  /* 0x0000001f28007c0c */ /* 0x000fe4000bf06270 */
[----:B------:R-:W-:Y:S01]  /*2570*/  ISETP.GE.AND P2, PT, R27, UR31, PT ;  /* 0x0000001f1b007c0c */ /* 0x000fe2000bf46270 */
[----:B------:R-:W5:Y:S01]  /*2580*/  @!P4 LDG.E.U8 R69, desc[UR26][R30.64] ;  /* 0x0000001a1e45c981 */ /* 0x000f62000c1e1100 */
[----:B------:R-:W-:-:S02]  /*2590*/  LOP3.LUT R40, R3, 0x38, RZ, 0xfc, !PT ;  /* 0x0000003803287812 */ /* 0x000fc400078efcff */
[----:B------:R-:W-:Y:S02]  /*25a0*/  ISETP.GE.AND P3, PT, R54, UR31, PT ;  /* 0x0000001f36007c0c */ /* 0x000fe4000bf66270 */
[----:B------:R-:W-:Y:S02]  /*25b0*/  PRMT R60, RZ, 0x7610, R60 ;  /* 0x00007610ff3c7816 */ /* 0x000fe4000000003c */
[----:B------:R-:W-:Y:S02]  /*25c0*/  ISETP.GE.AND P4, PT, R40, UR31, PT ;  /* 0x0000001f28007c0c */ /* 0x000fe4000bf86270 */
[----:B------:R-:W-:Y:S02]  /*25d0*/  LOP3.LUT R40, R0, 0x3f, RZ, 0xc0, !PT ;  /* 0x0000003f00287812 */ /* 0x000fe400078ec0ff */
[----:B------:R-:W5:Y:S01]  /*25e0*/  @!P1 LDG.E.U8 R60, desc[UR26][R38.64] ;  /* 0x0000001a263c9981 */ /* 0x000f62000c1e1100 */
[----:B------:R-:W-:Y:S01]  /*25f0*/  PRMT R58, RZ, 0x7610, R58 ;  /* 0x00007610ff3a7816 */ /* 0x000fe2000000003a */
[----:B------:R-:W-:Y:S01]  /*2600*/  @!P2 IMAD.MOV.U32 R41, RZ, RZ, R49 ;  /* 0x000000ffff29a224 */ /* 0x000fe200078e0031 */
[----:B------:R-:W-:Y:S01]  /*2610*/  ISETP.GE.AND P1, PT, R40, UR31, PT ;  /* 0x0000001f28007c0c */ /* 0x000fe2000bf26270 */
[----:B------:R-:W-:Y:S01]  /*2620*/  @!P2 IMAD.MOV.U32 R40, RZ, RZ, R48 ;  /* 0x000000ffff28a224 */ /* 0x000fe200078e0030 */
[----:B------:R-:W-:-:S02]  /*2630*/  PRMT R65, RZ, 0x7610, R65 ;  /* 0x00007610ff417816 */ /* 0x000fc40000000041 */
[----:B------:R-:W-:Y:S01]  /*2640*/  PRMT R56, RZ, 0x7610, R56 ;  /* 0x00007610ff387816 */ /* 0x000fe20000000038 */
[----:B------:R-:W5:Y:S01]  /*2650*/  @!P3 LDG.E.U8 R58, desc[UR26][R42.64] ;  /* 0x0000001a2a3ab981 */ /* 0x000f62000c1e1100 */
[----:B------:R-:W-:Y:S02]  /*2660*/  PRMT R63, RZ, 0x7610, R63 ;  /* 0x00007610ff3f7816 */ /* 0x000fe4000000003f */
[----:B------:R-:W-:Y:S01]  /*2670*/  PRMT R54, RZ, 0x7610, R54 ;  /* 0x00007610ff367816 */ /* 0x000fe20000000036 */
[----:B------:R-:W5:Y:S04]  /*2680*/  @!P5 LDG.E.U8 R65, desc[UR26][R16.64] ;  /* 0x0000001a1041d981 */ /* 0x000f68000c1e1100 */
[----:B------:R-:W5:Y:S04]  /*2690*/  @!P0 LDG.E.U8 R56, desc[UR26][R44.64] ;  /* 0x0000001a2c388981 */ /* 0x000f68000c1e1100 */
[----:B------:R-:W5:Y:S04]  /*26a0*/  @!P4 LDG.E.U8 R63, desc[UR26][R18.64] ;  /* 0x0000001a123fc981 */ /* 0x000f68000c1e1100 */
[----:B------:R0:W5:Y:S01]  /*26b0*/  @!P2 LDG.E.U8 R54, desc[UR26][R40.64] ;  /* 0x0000001a2836a981 */ /* 0x000162000c1e1100 */
[----:B------:R-:W-:Y:S01]  /*26c0*/  BAR.SYNC.DEFER_BLOCKING 0x0 ;  /* 0x0000000000007b1d */ /* 0x000fe20000010000 */
[----:B------:R-:W-:Y:S01]  /*26d0*/  PRMT R70, RZ, 0x7610, R70 ;  /* 0x00007610ff467816 */ /* 0x000fe20000000046 */
[----:B0-----:R-:W-:-:S02]  /*26e0*/  @!P1 IMAD.MOV.U32 R40, RZ, RZ, R46 ;  /* 0x000000ffff289224 */ /* 0x001fc400078e002e */
[----:B------:R-:W-:Y:S01]  /*26f0*/  @!P1 IMAD.MOV.U32 R41, RZ, RZ, R47 ;  /* 0x000000ffff299224 */ /* 0x000fe200078e002f */
[----:B------:R-:W-:Y:S02]  /*2700*/  PRMT R71, RZ, 0x7610, R71 ;  /* 0x00007610ff477816 */ /* 0x000fe40000000047 */
[----:B------:R-:W-:Y:S02]  /*2710*/  PRMT R73, RZ, 0x7610, R73 ;  /* 0x00007610ff497816 */ /* 0x000fe40000000049 */
[----:B------:R-:W-:Y:S01]  /*2720*/  PRMT R72, RZ, 0x7610, R72 ;  /* 0x00007610ff487816 */ /* 0x000fe20000000048 */
[----:B------:R0:W5:Y:S04]  /*2730*/  @!P1 LDG.E.U8 R70, desc[UR26][R40.64] ;  /* 0x0000001a28469981 */ /* 0x000168000c1e1100 */
[----:B------:R-:W5:Y:S04]  /*2740*/  @!P1 LDG.E.U8 R71, desc[UR26][R34.64] ;  /* 0x0000001a22479981 */ /* 0x000f68000c1e1100 */
[----:B------:R-:W5:Y:S01]  /*2750*/  @!P1 LDG.E.U8 R73, desc[UR26][R36.64] ;  /* 0x0000001a24499981 */ /* 0x000f62000c1e1100 */
[----:B0-----:R-:W-:-:S02]  /*2760*/  @!P1 IMAD.MOV.U32 R40, RZ, RZ, R50 ;  /* 0x000000ffff289224 */ /* 0x001fc400078e0032 */
[----:B------:R-:W-:-:S05]  /*2770*/  @!P1 IMAD.MOV.U32 R41, RZ, RZ, R51 ;  /* 0x000000ffff299224 */ /* 0x000fca00078e0033 */
[----:B------:R-:W5:Y:S01]  /*2780*/  @!P1 LDG.E.U8 R72, desc[UR26][R40.64] ;  /* 0x0000001a28489981 */ /* 0x000f62000c1e1100 */
[----:B------:R-:W-:Y:S01]  /*2790*/  ULEA UR15, UR32, UR13, 0x3 ;  /* 0x0000000d200f7291 */ /* 0x000fe2000f8e18ff */
[----:B------:R-:W-:-:S03]  /*27a0*/  UMOV UR4, UR5 ;  /* 0x0000000500047c82 */ /* 0x000fc60008000000 */
[----:B------:R-:W-:Y:S01]  /*27b0*/  UIADD3 UR15, UPT, UPT, UR15, 0x2800, URZ ;  /* 0x000028000f0f7890 */ /* 0x000fe2000fffe0ff */
[----:B--2---:R0:W-:Y:S04]  /*27c0*/  STS.U8 [R52+UR13+0x1000], R55 ;  /* 0x0010003734007988 */ /* 0x0041e8000800000d */
[----:B----4-:R0:W-:Y:S04]  /*27d0*/  STS.U8 [R52+UR13+0x1200], R57 ;  /* 0x0012003934007988 */ /* 0x0101e8000800000d */
[----:B---3--:R0:W-:Y:S04]  /*27e0*/  STS.U8 [R52+UR13+0x1400], R59 ;  /* 0x0014003b34007988 */ /* 0x0081e8000800000d */
[----:B-----5:R0:W-:Y:S04]  /*27f0*/  STS.U8 [R52+UR13+0x1600], R61 ;  /* 0x0016003d34007988 */ /* 0x0201e8000800000d */
        /* <DEDUP_REMOVED lines=16> */
[----:B------:R1:W-:Y:S06]  /*2900*/  MEMBAR.ALL.CTA ;  /* 0x0000000000007992 */ /* 0x0003ec0000008000 */
[----:B-1----:R-:W1:Y:S02]  /*2910*/  FENCE.VIEW.ASYNC.S ;  /* 0x00000000000073c6 */ /* 0x002e640000000000 */
[----:B-1----:R-:W-:Y:S06]  /*2920*/  BAR.SYNC.DEFER_BLOCKING 0x0 ;  /* 0x0000000000007b1d */ /* 0x002fec0000010000 */
[----:B------:R-:W-:Y:S05]  /*2930*/  BRA.U UP1, `(.L_x_9) ;  /* 0x00000001013c7547 */ /* 0x000fea000b800000 */
[----:B------:R-:W-:Y:S01]  /*2940*/  UMOV UR20, UR6 ;  /* 0x0000000600147c82 */ /* 0x000fe20008000000 */
[----:B------:R-:W-:Y:S01]  /*2950*/  UMOV UR21, 0x80004020 ;  /* 0x8000402000157882 */ /* 0x000fe20000000000 */
[----:B------:R-:W-:Y:S01]  /*2960*/  UMOV UR22, UR8 ;  /* 0x0000000800167c82 */ /* 0x000fe20008000000 */
[----:B------:R-:W-:Y:S01]  /*2970*/  UMOV UR23, 0x80004020 ;  /* 0x8000402000177882 */ /* 0x000fe20000000000 */
[----:B------:R-:W-:Y:S01]  /*2980*/  UMOV UR24, 0x0 ;  /* 0x0000000000187882 */ /* 0x000fe20000000000 */
[----:B------:R-:W-:Y:S01]  /*2990*/  UMOV UR25, 0x4048010 ;  /* 0x0404801000197882 */ /* 0x000fe20000000000 */
[----:B------:R-:W-:Y:S01]  /*29a0*/  UMOV UR10, UR15 ;  /* 0x0000000f000a7c82 */ /* 0x000fe20008000000 */
[----:B------:R-:W-:Y:S01]  /*29b0*/  UMOV UR11, URZ ;  /* 0x000000ff000b7c82 */ /* 0x000fe20008000000 */
[----:B------:R-:W-:Y:S01]  /*29c0*/  UMOV UR34, 0x0 ;  /* 0x0000000000227882 */ /* 0x000fe20000000000 */
[----:B------:R-:W-:Y:S01]  /*29d0*/  UMOV UR35, 0x4048010 ;  /* 0x0404801000237882 */ /* 0x000fe20000000000 */
[----:B------:R1:W-:Y:S01]  /*29e0*/  UTCQMMA gdesc[UR20], gdesc[UR22], tmem[UR12], tmem[UR24], idesc[UR25], UPT ;  /* 0x00ff1816140075ea */ /* 0x0003e2000b80030c */
[----:B------:R-:W-:Y:S01]  /*29f0*/  UMOV UR5, UR10 ;  /* 0x0000000a00057c82 */ /* 0x000fe20008000000 */
[----:B------:R1:W-:Y:S01]  /*2a00*/  UTCQMMA gdesc[UR16], gdesc[UR18], tmem[UR12], tmem[UR34], idesc[UR35], UPT ;  /* 0x00ff2212100075ea */ /* 0x0003e2000b80030c */
[----:B------:R1:W-:Y:S01]  /*2a10*/  UTCBAR [UR5], URZ ;  /* 0x000000ff050073e9 */ /* 0x0003e200080000ff */
[----:B------:R-:W-:-:S02]  /*2a20*/  NOP ;  /* 0x0000000000007918 */ /* 0x000fc40000000000 */
.L_x_9:
[----:B------:R-:W-:Y:S01]  /*2a30*/  UIADD3 UR32, UPT, UPT, UR32, 0x1, URZ ;  /* 0x0000000120207890 */ /* 0x000fe2000fffe0ff */
[----:B------:R-:W-:Y:S01]  /*2a40*/  IMAD.U32 R40, RZ, RZ, UR4 ;  /* 0x00000004ff287e24 */ /* 0x000fe2000f8e00ff */
[----:B------:R-:W-:Y:S02]  /*2a50*/  UIADD3 UR30, UPT, UPT, UR30, -0x1, URZ ;  /* 0xffffffff1e1e7890 */ /* 0x000fe4000fffe0ff */
[----:B------:R-:W-:Y:S02]  /*2a60*/  UISETP.GT.AND UP2, UPT, UR32, 0x1, UPT ;  /* 0x000000012000788c */ /* 0x000fe4000bf44270 */
[----:B------:R-:W-:Y:S02]  /*2a70*/  UIADD3 UR31, UPT, UPT, UR31, -0x40, URZ ;  /* 0xffffffc01f1f7890 */ /* 0x000fe4000fffe0ff */
[----:B-1----:R-:W-:Y:S02]  /*2a80*/  USEL UR5, URZ, 0x1, !UP2 ;  /* 0x00000001ff057887 */ /* 0x002fe4000d000000 */
[----:B------:R-:W-:-:S02]  /*2a90*/  USEL UR32, UR32, URZ, !UP2 ;  /* 0x000000ff20207287 */ /* 0x000fc4000d000000 */
[----:B------:R-:W-:Y:S02]  /*2aa0*/  UISETP.NE.U32.AND UP2, UPT, UR30, URZ, UPT ;  /* 0x000000ff1e00728c */ /* 0x000fe4000bf45070 */
[----:B------:R-:W-:-:S07]  /*2ab0*/  ULOP3.LUT UR5, UR4, UR5, URZ, 0x3c, !UPT ;  /* 0x0000000504057292 */ /* 0x000fce000f8e3cff */
[----:B------:R-:W-:Y:S05]  /*2ac0*/  BRA.U UP2, `(.L_x_10) ;  /* 0xfffffff502347547 */ /* 0x000fea000b83ffff */
.L_x_7:
[----:B------:R-:W-:-:S09]  /*2ad0*/  UISETP.GE.AND UP1, UPT, UR33, 0x40, UPT ;  /* 0x000000402100788c */ /* 0x000fd2000bf26270 */
[----:B------:R-:W-:Y:S05]  /*2ae0*/  BRA.U !UP1, `(.L_x_11) ;  /* 0x0000000109107547 */ /* 0x000fea000b800000 */
[----:B------:R-:W-:-:S06]  /*2af0*/  USHF.L.U32 UR4, UR4, 0x1f, URZ ;  /* 0x0000001f04047899 */ /* 0x000fcc00080006ff */
[----:B------:R-:W-:-:S04]  /*2b00*/  IMAD.U32 R4, RZ, RZ, UR4 ;  /* 0x00000004ff047e24 */ /* 0x000fc8000f8e00ff */
[----:B------:R-:W1:Y:S02]  /*2b10*/  SYNCS.PHASECHK.TRANS64.TRYWAIT P0, [UR15], R4 ;  /* 0x00000004ff0075a7 */ /* 0x000e64000800110f */
[----:B-1----:R-:W-:Y:S05]  /*2b20*/  @!P0 BRA `(.L_x_12) ;  /* 0x0000000400988947 */ /* 0x002fea0003800000 */
.L_x_11:
[----:B------:R-:W-:Y:S01]  /*2b30*/  BAR.SYNC.DEFER_BLOCKING 0x0 ;  /* 0x0000000000007b1d */ /* 0x000fe20000010000 */
[C---:B------:R-:W-:Y:S01]  /*2b40*/  LOP3.LUT P0, RZ, R0.reuse, 0xff, RZ, 0xc0, !PT ;  /* 0x000000ff00ff7812 */ /* 0x040fe2000780c0ff */
[C---:B------:R-:W-:Y:S01]  /*2b50*/  IMAD.SHL.U32 R9, R0.reuse, 0x4, RZ ;  /* 0x0000000400097824 */ /* 0x040fe200078e00ff */
[----:B------:R-:W-:Y:S02]  /*2b60*/  LOP3.LUT R8, R0, 0xc0, RZ, 0xc0, !PT ;  /* 0x000000c000087812 */ /* 0x000fe400078ec0ff */
[--C-:B------:R-:W-:Y:S01]  /*2b70*/  SHF.R.S32.HI R10, RZ, 0x4, R0.reuse ;  /* 0x00000004ff0a7819 */ /* 0x100fe20000011400 */
[----:B------:R-:W1:Y:S01]  /*2b80*/  LDCU.128 UR8, c[0x0][0x390] ;  /* 0x00007200ff0877ac */ /* 0x000e620008000c00 */
[C---:B------:R-:W-:Y:S02]  /*2b90*/  LOP3.LUT R11, R9.reuse, 0x7c, RZ, 0xc0, !PT ;  /* 0x0000007c090b7812 */ /* 0x040fe400078ec0ff */
[----:B------:R-:W-:Y:S01]  /*2ba0*/  SHF.R.S32.HI R0, RZ, 0x5, R0 ;  /* 0x00000005ff007819 */ /* 0x000fe20000011400 */
[----:B------:R-:W2:Y:S01]  /*2bb0*/  LDCU UR4, c[0x0][0x3b4] ;  /* 0x00007680ff0477ac */ /* 0x000ea20008000800 */
[----:B------:R-:W-:Y:S01]  /*2bc0*/  LOP3.LUT R9, R9, 0xbc, RZ, 0xc0, !PT ;  /* 0x000000bc09097812 */ /* 0x000fe200078ec0ff */
[----:B------:R-:W-:Y:S01]  /*2bd0*/  IMAD R11, R8, 0x2, R11 ;  /* 0x00000002080b7824 */ /* 0x000fe200078e020b */
[----:B------:R-:W-:Y:S01]  /*2be0*/  SGXT R0, R0, 0x1 ;  /* 0x000000010000781a */ /* 0x000fe20000000200 */
[----:B------:R-:W3:Y:S01]  /*2bf0*/  LDCU UR5, c[0x0][0x3b8] ;  /* 0x00007700ff0577ac */ /* 0x000ee20008000800 */
[----:B------:R-:W-:-:S02]  /*2c00*/  SGXT R10, R10, 0x1 ;  /* 0x000000010a0a781a */ /* 0x000fc40000000200 */
[----:B------:R-:W-:Y:S02]  /*2c10*/  LOP3.LUT R0, R11, 0x240, R0, 0x78, !PT ;  /* 0x000002400b007812 */ /* 0x000fe400078e7800 */
[----:B------:R-:W-:-:S04]  /*2c20*/  LOP3.LUT R10, R9, 0x240, R10, 0xf8, !PT ;  /* 0x00000240090a7812 */ /* 0x000fc800078ef80a */
[----:B------:R-:W-:Y:S01]  /*2c30*/  LOP3.LUT R10, R10, R3, RZ, 0xfc, !PT ;  /* 0x000000030a0a7212 */ /* 0x000fe200078efcff */
[----:B------:R-:W4:Y:S02]  /*2c40*/  @!P0 SYNCS.CCTL.IV [UR13+0x2800] ;  /* 0x00280000ff0089b1 */ /* 0x000f24000800000d */
[----:B----4-:R-:W-:Y:S01]  /*2c50*/  BAR.SYNC.DEFER_BLOCKING 0x0 ;  /* 0x0000000000007b1d */ /* 0x010fe20000010000 */
[----:B------:R-:W-:-:S05]  /*2c60*/  LOP3.LUT R3, R10, 0x40, RZ, 0x3c, !PT ;  /* 0x000000400a037812 */ /* 0x000fca00078e3cff */
[----:B------:R-:W-:Y:S01]  /*2c70*/  LDTM.16dp32bit_t0_t15.x4 R4, tmem[UR14] ;  /* 0x0000000e000479ee */ /* 0x000fe20008900000 */
[----:B------:R-:W4:Y:S01]  /*2c80*/  LDTM.16dp32bit_t16_t31.x4 R4, tmem[UR14+0x4] ;  /* 0x0000040e000479ee */ /* 0x000f220008920000 */
[----:B------:R-:W5:Y:S01]  /*2c90*/  @!P0 SYNCS.CCTL.IV [UR13+0x2808] ;  /* 0x00280800ff0089b1 */ /* 0x000f62000800000d */
[----:B------:R-:W-:Y:S01]  /*2ca0*/  NOP ;  /* 0x0000000000007918 */ /* 0x000fe20000000000 */
[C---:B-1----:R-:W-:Y:S01]  /*2cb0*/  ISETP.GE.AND P0, PT, R2.reuse, UR10, PT ;  /* 0x0000000a02007c0c */ /* 0x042fe2000bf06270 */
[----:B--2---:R-:W-:-:S03]  /*2cc0*/  IMAD R2, R2, UR4, RZ ;  /* 0x0000000402027c24 */ /* 0x004fc6000f8e02ff */
[C---:B------:R-:W-:Y:S01]  /*2cd0*/  ISETP.LT.AND P3, PT, R14.reuse, UR11, !P0 ;  /* 0x0000000b0e007c0c */ /* 0x040fe2000c761270 */
[----:B---3--:R-:W-:Y:S01]  /*2ce0*/  IMAD R14, R14, UR5, RZ ;  /* 0x000000050e0e7c24 */ /* 0x008fe2000f8e02ff */
[----:B----4-:R-:W-:Y:S02]  /*2cf0*/  F2FP.SATFINITE.E4M3.F32.PACK_AB_MERGE_C R6, R7, R6, RZ ;  /* 0x000000060706723e */ /* 0x010fe400048070ff */
[C---:B------:R-:W-:Y:S02]  /*2d00*/  IADD3 R8, P4, PT, R2.reuse, UR8, RZ ;  /* 0x0000000802087c10 */ /* 0x040fe4000ff9e0ff */
[----:B------:R-:W-:Y:S02]  /*2d10*/  F2FP.SATFINITE.E4M3.F32.PACK_AB_MERGE_C R5, R5, R4, R6 ;  /* 0x000000040505723e */ /* 0x000fe40004807006 */
[C---:B------:R-:W-:Y:S01]  /*2d20*/  ISETP.LT.AND P2, PT, R21.reuse, UR11, !P0 ;  /* 0x0000000b15007c0c */ /* 0x040fe2000c741270 */
[----:B------:R-:W-:Y:S01]  /*2d30*/  IMAD R21, R21, UR5, RZ ;  /* 0x0000000515157c24 */ /* 0x000fe2000f8e02ff */
[C---:B------:R-:W-:Y:S01]  /*2d40*/  ISETP.LT.AND P1, PT, R15.reuse, UR11, !P0 ;  /* 0x0000000b0f007c0c */ /* 0x040fe2000c721270 */
[----:B-----5:R1:W-:Y:S01]  /*2d50*/  STS [R0+UR13], R5 ;  /* 0x0000000500007988 */ /* 0x0203e2000800080d */
[----:B------:R-:W-:Y:S01]  /*2d60*/  IMAD R15, R15, UR5, RZ ;  /* 0x000000050f0f7c24 */ /* 0x000fe2000f8e02ff */
[----:B------:R-:W-:Y:S01]  /*2d70*/  LEA.HI.X.SX32 R9, R2, UR9, 0x1, P4 ;  /* 0x0000000902097c11 */ /* 0x000fe2000a0f0eff */
[----:B------:R-:W-:Y:S01]  /*2d80*/  BAR.SYNC.DEFER_BLOCKING 0x0 ;  /* 0x0000000000007b1d */ /* 0x000fe20000010000 */
[----:B------:R-:W-:-:S02]  /*2d90*/  IADD3 R2, P4, PT, R14, R8, RZ ;  /* 0x000000080e027210 */ /* 0x000fc40007f9e0ff */
[C---:B------:R-:W-:Y:S02]  /*2da0*/  ISETP.LT.AND P0, PT, R24.reuse, UR11, !P0 ;  /* 0x0000000b18007c0c */ /* 0x040fe4000c701270 */
[-C--:B------:R-:W-:Y:S01]  /*2db0*/  IADD3 R4, P6, PT, R21, R8.reuse, RZ ;  /* 0x0000000815047210 */ /* 0x080fe20007fde0ff */
[----:B-1----:R-:W-:Y:S01]  /*2dc0*/  IMAD R0, R24, UR5, RZ ;  /* 0x0000000518007c24 */ /* 0x002fe2000f8e02ff */
[----:B------:R-:W-:Y:S02]  /*2dd0*/  IADD3 R6, P5, PT, R15, R8, RZ ;  /* 0x000000080f067210 */ /* 0x000fe40007fbe0ff */
[-C--:B------:R-:W-:Y:S02]  /*2de0*/  LEA.HI.X.SX32 R5, R21, R9.reuse, 0x1, P6 ;  /* 0x0000000915057211 */ /* 0x080fe400030f0eff */
[-C--:B------:R-:W-:Y:S01]  /*2df0*/  LEA.HI.X.SX32 R7, R15, R9.reuse, 0x1, P5 ;  /* 0x000000090f077211 */ /* 0x080fe200028f0eff */
[----:B------:R-:W1:Y:S04]  /*2e00*/  LDS.U8 R11, [R10+UR13] ;  /* 0x0000000d0a0b7984 */ /* 0x000e680008000000 */
[----:B------:R-:W2:Y:S04]  /*2e10*/  LDS.U8 R13, [R3+UR13] ;  /* 0x0000000d030d7984 */ /* 0x000ea80008000000 */
[----:B------:R-:W3:Y:S04]  /*2e20*/  LDS.U8 R17, [R10+UR13+0x100] ;  /* 0x0001000d0a117984 */ /* 0x000ee80008000000 */
[----:B------:R4:W5:Y:S02]  /*2e30*/  LDS.U8 R19, [R3+UR13+0x100] ;  /* 0x0001000d03137984 */ /* 0x0009640008000000 */
[----:B----4-:R-:W-:-:S02]  /*2e40*/  LEA.HI.X.SX32 R3, R14, R9, 0x1, P4 ;  /* 0x000000090e037211 */ /* 0x010fc400020f0eff */
[----:B------:R-:W-:-:S04]  /*2e50*/  IADD3 R8, P4, PT, R0, R8, RZ ;  /* 0x0000000800087210 */ /* 0x000fc80007f9e0ff */
[----:B------:R-:W-:Y:S01]  /*2e60*/  LEA.HI.X.SX32 R9, R0, R9, 0x1, P4 ;  /* 0x0000000900097211 */ /* 0x000fe200020f0eff */
[----:B-1----:R1:W-:Y:S04]  /*2e70*/  @P3 STG.E.U8 desc[UR26][R2.64], R11 ;  /* 0x0000000b02003986 */ /* 0x0023e8000c10111a */
[----:B--2---:R1:W-:Y:S04]  /*2e80*/  @P2 STG.E.U8 desc[UR26][R4.64], R13 ;  /* 0x0000000d04002986 */ /* 0x0043e8000c10111a */
[----:B---3--:R1:W-:Y:S04]  /*2e90*/  @P1 STG.E.U8 desc[UR26][R6.64], R17 ;  /* 0x0000001106001986 */ /* 0x0083e8000c10111a */
[----:B-----5:R1:W-:Y:S01]  /*2ea0*/  @P0 STG.E.U8 desc[UR26][R8.64], R19 ;  /* 0x0000001308000986 */ /* 0x0203e2000c10111a */
[----:B------:R-:W-:Y:S06]  /*2eb0*/  BAR.SYNC.DEFER_BLOCKING 0x0 ;  /* 0x0000000000007b1d */ /* 0x000fec0000010000 */
[----:B------:R-:W-:Y:S05]  /*2ec0*/  BRA.U UP0, `(.L_x_13) ;  /* 0x00000001009c7547 */ /* 0x000fea000b800000 */
[----:B------:R-:W2:Y:S01]  /*2ed0*/  S2UR UR5, SR_CgaCtaId ;  /* 0x00000000000579c3 */ /* 0x000ea20000008800 */
[----:B------:R-:W-:Y:S01]  /*2ee0*/  NOP ;  /* 0x0000000000007918 */ /* 0x000fe20000000000 */
[----:B------:R-:W-:Y:S01]  /*2ef0*/  UMOV UR4, 0x50 ;  /* 0x0000005000047882 */ /* 0x000fe20000000000 */
[----:B------:R-:W-:Y:S02]  /*2f00*/  IMAD.U32 R0, RZ, RZ, UR12 ;  /* 0x0000000cff007e24 */ /* 0x000fe4000f8e00ff */
[----:B-1----:R-:W-:-:S03]  /*2f10*/  IMAD.MOV.U32 R3, RZ, RZ, 0x1 ;  /* 0x00000001ff037424 */ /* 0x002fc600078e00ff */
[----:B------:R-:W-:-:S04]  /*2f20*/  LOP3.LUT R0, R0, 0xffff, RZ, 0xc0, !PT ;  /* 0x0000ffff00007812 */ /* 0x000fc800078ec0ff */
[----:B------:R-:W-:-:S05]  /*2f30*/  SHF.R.U32.HI R0, RZ, 0x5, R0 ;  /* 0x00000005ff007819 */ /* 0x000fca0000011600 */
[----:B------:R-:W-:Y:S01]  /*2f40*/  VIADD R2, R0, 0x10 ;  /* 0x0000001000027836 */ /* 0x000fe20000000000 */
[----:B------:R-:W-:Y:S01]  /*2f50*/  SHF.L.U32 R0, R3, R0, RZ ;  /* 0x0000000003007219 */ /* 0x000fe200000006ff */
[----:B--2---:R-:W-:-:S03]  /*2f60*/  ULEA UR6, UR5, UR4, 0x18 ;  /* 0x0000000405067291 */ /* 0x004fc6000f8ec0ff */
[----:B------:R-:W-:-:S04]  /*2f70*/  SHF.L.U32 R3, R3, R2, RZ ;  /* 0x0000000203037219 */ /* 0x000fc800000006ff */
[----:B------:R-:W-:Y:S02]  /*2f80*/  LOP3.LUT R0, R3, R0, RZ, 0xfc, !PT ;  /* 0x0000000003007212 */ /* 0x000fe400078efcff */
[----:B------:R-:W1:Y:S02]  /*2f90*/  LDS R5, [UR6] ;  /* 0x00000006ff057984 */ /* 0x000e640008000800 */
[C---:B------:R-:W-:Y:S02]  /*2fa0*/  LOP3.LUT R2, R0.reuse, 0xffff, RZ, 0xc0, !PT ;  /* 0x0000ffff00027812 */ /* 0x040fe400078ec0ff */
[----:B-1----:R-:W-:-:S04]  /*2fb0*/  LOP3.LUT R3, R0, 0xffff, R5, 0x80, !PT ;  /* 0x0000ffff00037812 */ /* 0x002fc800078e8005 */
[----:B------:R-:W-:-:S13]  /*2fc0*/  ISETP.NE.AND P0, PT, R3, R2, PT ;  /* 0x000000020300720c */ /* 0x000fda0003f05270 */
[----:B------:R-:W-:Y:S05]  /*2fd0*/  @P0 BRA `(.L_x_14) ;  /* 0x0000000000500947 */ /* 0x000fea0003800000 */
[----:B------:R-:W-:Y:S02]  /*2fe0*/  SHF.R.U32.HI R5, RZ, 0x10, R5 ;  /* 0x00000010ff057819 */ /* 0x000fe40000011605 */
[----:B------:R-:W-:-:S04]  /*2ff0*/  SHF.R.U32.HI R2, RZ, 0x10, R0 ;  /* 0x00000010ff027819 */ /* 0x000fc80000011600 */
[----:B------:R-:W-:-:S04]  /*3000*/  LOP3.LUT R5, R5, R2, RZ, 0xc0, !PT ;  /* 0x0000000205057212 */ /* 0x000fc800078ec0ff */
[----:B------:R-:W-:-:S13]  /*3010*/  ISETP.NE.AND P0, PT, R5, R2, PT ;  /* 0x000000020500720c */ /* 0x000fda0003f05270 */
[----:B------:R-:W-:Y:S05]  /*3020*/  @P0 BRA `(.L_x_15) ;  /* 0x0000000000300947 */ /* 0x000fea0003800000 */
[----:B------:R-:W-:Y:S01]  /*3030*/  R2UR UR4, R0 ;  /* 0x00000000000472ca */ /* 0x000fe200000e0000 */
[----:B------:R-:W-:Y:S01]  /*3040*/  VOTEU.ANY UR5, UPT, PT ;  /* 0x0000000000057886 */ /* 0x000fe200038e0100 */
[----:B------:R-:W1:Y:S01]  /*3050*/  S2R R0, SR_LANEID ;  /* 0x0000000000007919 */ /* 0x000e620000000000 */
[----:B------:R-:W-:-:S10]  /*3060*/  UFLO.U32 UR5, UR5 ;  /* 0x00000005000572bd */ /* 0x000fd400080e0000 */
[----:B------:R-:W-:-:S06]  /*3070*/  ULOP3.LUT UR4, URZ, UR4, URZ, 0x33, !UPT ;  /* 0x00000004ff047292 */ /* 0x000fcc000f8e33ff */
[----:B------:R-:W-:-:S04]  /*3080*/  IMAD.U32 R2, RZ, RZ, UR4 ;  /* 0x00000004ff027e24 */ /* 0x000fc8000f8e00ff */
[----:B------:R-:W2:Y:S02]  /*3090*/  REDUX UR7, R2 ;  /* 0x00000000020773c4 */ /* 0x000ea40000000000 */
[----:B------:R3:W-:Y:S01]  /*30a0*/  UTCATOMSWS.AND URZ, UR4 ;  /* 0x0000000400ff79e3 */ /* 0x0007e20008000000 */
[----:B-1----:R-:W-:Y:S01]  /*30b0*/  ISETP.EQ.U32.AND P0, PT, R0, UR5, PT ;  /* 0x0000000500007c0c */ /* 0x002fe2000bf02070 */
[----:B--2---:R-:W-:-:S12]  /*30c0*/  IMAD.U32 R0, RZ, RZ, UR7 ;  /* 0x00000007ff007e24 */ /* 0x004fd8000f8e00ff */
[----:B------:R3:W-:Y:S01]  /*30d0*/  @P0 ATOMS.AND RZ, [UR6], R0 ;  /* 0x00000000ffff098c */ /* 0x0007e2000a800006 */
[----:B------:R-:W-:Y:S05]  /*30e0*/  BRA `(.L_x_13) ;  /* 0x0000000000147947 */ /* 0x000fea0003800000 */
.L_x_15:
[----:B------:R-:W-:-:S07]  /*30f0*/  MOV R2, 0x3110 ;  /* 0x0000311000027802 */ /* 0x000fce0000000f00 */
[----:B0-----:R-:W-:Y:S05]  /*3100*/  CALL.REL.NOINC `($__internal_0_$__cuda_sm10x_tcgen05_guardrail_trap_col_being_dealloced_not_returned_by_alloc) ;  /* 0x00000000002c7944 */ /* 0x001fea0003c00000 */
[----:B------:R-:W-:Y:S05]  /*3110*/  BRA `(.L_x_13) ;  /* 0x0000000000087947 */ /* 0x000fea0003800000 */
.L_x_14:
[----:B------:R-:W-:-:S07]  /*3120*/  MOV R2, 0x3140 ;  /* 0x0000314000027802 */ /* 0x000fce0000000f00 */
[----:B0-----:R-:W-:Y:S05]  /*3130*/  CALL.REL.NOINC `($__internal_2_$__cuda_sm10x_tcgen05_guardrail_trap_unallocated_columns_being_dealloced) ;  /* 0x0000000000387944 */ /* 0x001fea0003c00000 */
.L_x_13:
[----:B------:R-:W-:Y:S01]  /*3140*/  NOP ;  /* 0x0000000000007918 */ /* 0x000fe20000000000 */
[----:B---3--:R-:W-:Y:S05]  /*3150*/  EXIT ;  /* 0x000000000000794d */ /* 0x008fea0003800000 */
.L_x_8:
[----:B------:R-:W0:Y:S02]  /*3160*/  SYNCS.PHASECHK.TRANS64.TRYWAIT P6, [UR15], R40 ;  /* 0x00000028ff0075a7 */ /* 0x000e2400080c110f */
[----:B0-----:R-:W-:Y:S05]  /*3170*/  @!P6 BRA `(.L_x_8) ;  /* 0xfffffffc00f8e947 */ /* 0x001fea000383ffff */
[----:B------:R-:W-:Y:S05]  /*3180*/  BRA `(.L_x_16) ;  /* 0xfffffff000687947 */ /* 0x000fea000383ffff */
.L_x_12:
[----:B------:R-:W1:Y:S02]  /*3190*/  SYNCS.PHASECHK.TRANS64.TRYWAIT P0, [UR15], R4 ;  /* 0x00000004ff0075a7 */ /* 0x000e64000800110f */
[----:B-1----:R-:W-:Y:S05]  /*31a0*/  @!P0 BRA `(.L_x_12) ;  /* 0xfffffffc00f88947 */ /* 0x002fea000383ffff */
[----:B------:R-:W-:Y:S05]  /*31b0*/  BRA `(.L_x_11) ;  /* 0xfffffff8005c7947 */ /* 0x000fea000383ffff */
        .weak           $__internal_0_$__cuda_sm10x_tcgen05_guardrail_trap_col_being_dealloced_not_returned_by_alloc
        .type           $__internal_0_$__cuda_sm10x_tcgen05_guardrail_trap_col_being_dealloced_not_returned_by_alloc,@function
        .size           $__internal_0_$__cuda_sm10x_tcgen05_guardrail_trap_col_being_dealloced_not_returned_by_alloc,($__internal_1_$__cuda_sm10x_tcgen05_guardrail_trap_phase_invalid_during_alloc - $__internal_0_$__cuda_sm10x_tcgen05_guardrail_trap_col_being_dealloced_not_returned_by_alloc)
$__internal_0_$__cuda_sm10x_tcgen05_guardrail_trap_col_being_dealloced_not_returned_by_alloc:
[----:B------:R-:W-:Y:S05]  /*31c0*/  BPT.TRAP 0x1 ;  /* 0x000000040000795c */ /* 0x000fea0000300000 */
[----:B------:R-:W-:-:S04]  /*31d0*/  IMAD.MOV.U32 R3, RZ, RZ, 0x0 ;  /* 0x00000000ff037424 */ /* 0x000fc800078e00ff */
[----:B------:R-:W-:Y:S05]  /*31e0*/  RET.REL.NODEC R2 `(matmul_kernel) ;  /* 0xffffffcc02847950 */ /* 0x000fea0003c3ffff */
        .weak           $__internal_1_$__cuda_sm10x_tcgen05_guardrail_trap_phase_invalid_during_alloc
        .type           $__internal_1_$__cuda_sm10x_tcgen05_guardrail_trap_phase_invalid_during_alloc,@function
        .size           $__internal_1_$__cuda_sm10x_tcgen05_guardrail_trap_phase_invalid_during_alloc,($__internal_2_$__cuda_sm10x_tcgen05_guardrail_trap_unallocated_columns_being_dealloced - $__internal_1_$__cuda_sm10x_tcgen05_guardrail_trap_phase_invalid_during_alloc)
$__internal_1_$__cuda_sm10x_tcgen05_guardrail_trap_phase_invalid_during_alloc:
[----:B------:R-:W-:Y:S05]  /*31f0*/  BPT.TRAP 0x1 ;  /* 0x000000040000795c */ /* 0x000fea0000300000 */
[----:B------:R-:W-:-:S04]  /*3200*/  IMAD.MOV.U32 R3, RZ, RZ, 0x0 ;  /* 0x00000000ff037424 */ /* 0x000fc800078e00ff */
[----:B------:R-:W-:Y:S05]  /*3210*/  RET.REL.NODEC R2 `(matmul_kernel) ;  /* 0xffffffcc02787950 */ /* 0x000fea0003c3ffff */
        .weak           $__internal_2_$__cuda_sm10x_tcgen05_guardrail_trap_unallocated_columns_being_dealloced
        .type           $__internal_2_$__cuda_sm10x_tcgen05_guardrail_trap_unallocated_columns_being_dealloced,@function
        .size           $__internal_2_$__cuda_sm10x_tcgen05_guardrail_trap_unallocated_columns_being_dealloced,(.L_x_20 - $__internal_2_$__cuda_sm10x_tcgen05_guardrail_trap_unallocated_columns_being_dealloced)
$__internal_2_$__cuda_sm10x_tcgen05_guardrail_trap_unallocated_columns_being_dealloced:
[----:B------:R-:W-:Y:S05]  /*3220*/  BPT.TRAP 0x1 ;  /* 0x000000040000795c */ /* 0x000fea0000300000 */
[----:B------:R-:W-:-:S04]  /*3230*/  IMAD.MOV.U32 R3, RZ, RZ, 0x0 ;  /* 0x00000000ff037424 */ /* 0x000fc800078e00ff */
[----:B------:R-:W-:Y:S05]  /*3240*/  RET.REL.NODEC R2 `(matmul_kernel) ;  /* 0xffffffcc026c7950 */ /* 0x000fea0003c3ffff */
.L_x_17:
[----:B------:R-:W-:-:S00]  /*3250*/  BRA `(.L_x_17) ;  /* 0xfffffffc00fc7947 */ /* 0x000fc0000383ffff */
[----:B------:R-:W-:-:S00]  /*3260*/  NOP ;  /* 0x0000000000007918 */ /* 0x000fc00000000000 */
        /* <DEDUP_REMOVED lines=9> */
.L_x_20:


//--------------------- .nv.shared.matmul_kernel  --------------------------
	.section	.nv.shared.matmul_kernel,"aw",@nobits
	.sectionflags	@""
	.align	16
	.zero		1024


//--------------------- .nv.shared.reserved.0     --------------------------
	.section	.nv.shared.reserved.0,"aw",@nobits
	.align	8
	.weak		__nv_reservedSMEM_offset_0_alias
	.size		__nv_reservedSMEM_offset_0_alias, 0, 64
	.other		__nv_reservedSMEM_offset_0_alias,@"STO_CUDA_RESERVED_SHARED STV_DEFAULT"
__nv_reservedSMEM_offset_0_alias:
	.zero		0
.nv.shared.reserved.0:
	.zero		64
	.weak		__nv_reservedSMEM_allocation_phase
	.type		__nv_reservedSMEM_allocation_phase,@object
	.size		__nv_reservedSMEM_allocation_phase,(.L_0 - __nv_reservedSMEM_allocation_phase)
__nv_reservedSMEM_allocation_phase:
	.zero		1
.L_0:
	.zero		7
	.weak		__nv_reservedSMEM_devtool_atexit_pc
	.type		__nv_reservedSMEM_devtool_atexit_pc,@object
	.size		__nv_reservedSMEM_devtool_atexit_pc,(__nv_reservedSMEM_allocation_mask - __nv_reservedSMEM_devtool_atexit_pc)
__nv_reservedSMEM_devtool_atexit_pc:
	.zero		8
	.weak		__nv_reservedSMEM_allocation_mask
	.type		__nv_reservedSMEM_allocation_mask,@object
	.size		__nv_reservedSMEM_allocation_mask,(.L_2 - __nv_reservedSMEM_allocation_mask)
__nv_reservedSMEM_allocation_mask:
	.zero		4
.L_2:


//--------------------- .nv.constant0.matmul_kernel --------------------------
	.section	.nv.constant0.matmul_kernel,"a",@progbits
	.sectionflags	@""
	.align	4
.nv.constant0.matmul_kernel:
	.zero		976


//--------------------- SYMBOLS --------------------------

	.type		.nv.reservedSmem.offset0,@object
	.size		.nv.reservedSmem.offset0,0x4
	.type		.nv.reservedSmem.cap,@object
	.size		.nv.reservedSmem.cap,0x4
